//
// Generated by NVIDIA NVVM Compiler
//
// Compiler Build ID: CL-36424714
// Cuda compilation tools, release 13.0, V13.0.88
// Based on NVVM 20.0.0
//

.version 9.0
.target sm_100
.address_size 64

	// .globl	_Z14graph_coloringiPKiS0_PiS1_

.visible .entry _Z14graph_coloringiPKiS0_PiS1_(
	.param .u32 _Z14graph_coloringiPKiS0_PiS1__param_0,
	.param .u64 .ptr .align 1 _Z14graph_coloringiPKiS0_PiS1__param_1,
	.param .u64 .ptr .align 1 _Z14graph_coloringiPKiS0_PiS1__param_2,
	.param .u64 .ptr .align 1 _Z14graph_coloringiPKiS0_PiS1__param_3,
	.param .u64 .ptr .align 1 _Z14graph_coloringiPKiS0_PiS1__param_4
)
{
	.reg .pred 	%p<11>;
	.reg .b32 	%r<33>;
	.reg .b64 	%rd<19>;

	ld.param.u32 	%r19, [_Z14graph_coloringiPKiS0_PiS1__param_0];
	ld.param.u64 	%rd5, [_Z14graph_coloringiPKiS0_PiS1__param_1];
	ld.param.u64 	%rd8, [_Z14graph_coloringiPKiS0_PiS1__param_2];
	ld.param.u64 	%rd6, [_Z14graph_coloringiPKiS0_PiS1__param_3];
	ld.param.u64 	%rd7, [_Z14graph_coloringiPKiS0_PiS1__param_4];
	cvta.to.global.u64 	%rd1, %rd8;
	mov.u32 	%r20, %tid.x;
	mov.u32 	%r1, %ntid.x;
	mov.u32 	%r21, %ctaid.x;
	mad.lo.s32 	%r26, %r1, %r21, %r20;
	setp.ge.s32 	%p1, %r26, %r19;
	@%p1 bra 	$L__BB0_10;
	mov.u32 	%r22, %nctaid.x;
	mul.lo.s32 	%r3, %r22, %r1;
	cvta.to.global.u64 	%rd2, %rd5;
	cvta.to.global.u64 	%rd3, %rd6;
	cvta.to.global.u64 	%rd4, %rd7;
$L__BB0_2:
	mul.wide.s32 	%rd9, %r26, 4;
	add.s64 	%rd10, %rd2, %rd9;
	ld.global.u32 	%r27, [%rd10];
	ld.global.u32 	%r30, [%rd10+4];
	setp.ge.s32 	%p2, %r27, %r30;
	mov.b32 	%r29, 0;
	@%p2 bra 	$L__BB0_6;
	mov.b32 	%r28, -1;
$L__BB0_4:
	mov.u32 	%r8, %r28;
	mul.wide.s32 	%rd11, %r27, 4;
	add.s64 	%rd12, %rd1, %rd11;
	ld.global.u32 	%r28, [%rd12];
	setp.lt.s32 	%p3, %r28, %r26;
	add.s32 	%r27, %r27, 1;
	setp.lt.s32 	%p4, %r27, %r30;
	and.pred  	%p5, %p3, %p4;
	@%p5 bra 	$L__BB0_4;
	add.s32 	%r29, %r8, 1;
$L__BB0_6:
	add.s64 	%rd14, %rd3, %rd9;
	st.global.u32 	[%rd14], %r29;
	setp.lt.s32 	%p6, %r30, 1;
	mov.u32 	%r32, %r19;
	@%p6 bra 	$L__BB0_9;
	mov.u32 	%r31, %r19;
$L__BB0_8:
	mov.u32 	%r32, %r31;
	add.s32 	%r15, %r30, -1;
	mul.wide.u32 	%rd15, %r15, 4;
	add.s64 	%rd16, %rd1, %rd15;
	ld.global.u32 	%r31, [%rd16];
	setp.gt.s32 	%p7, %r31, %r26;
	setp.gt.u32 	%p8, %r30, 1;
	and.pred  	%p9, %p7, %p8;
	mov.u32 	%r30, %r15;
	@%p9 bra 	$L__BB0_8;
$L__BB0_9:
	add.s32 	%r25, %r32, -1;
	add.s64 	%rd18, %rd4, %rd9;
	st.global.u32 	[%rd18], %r25;
	add.s32 	%r26, %r26, %r3;
	setp.lt.s32 	%p10, %r26, %r19;
	@%p10 bra 	$L__BB0_2;
$L__BB0_10:
	ret;

}
	// .globl	_Z12count_colorsiPiS_i
.visible .entry _Z12count_colorsiPiS_i(
	.param .u32 _Z12count_colorsiPiS_i_param_0,
	.param .u64 .ptr .align 1 _Z12count_colorsiPiS_i_param_1,
	.param .u64 .ptr .align 1 _Z12count_colorsiPiS_i_param_2,
	.param .u32 _Z12count_colorsiPiS_i_param_3
)
{
	.reg .pred 	%p<8>;
	.reg .b32 	%r<20>;
	.reg .b64 	%rd<9>;

	ld.param.u32 	%r8, [_Z12count_colorsiPiS_i_param_0];
	ld.param.u64 	%rd3, [_Z12count_colorsiPiS_i_param_1];
	ld.param.u64 	%rd4, [_Z12count_colorsiPiS_i_param_2];
	ld.param.u32 	%r9, [_Z12count_colorsiPiS_i_param_3];
	cvta.to.global.u64 	%rd1, %rd4;
	cvta.to.global.u64 	%rd2, %rd3;
	mov.u32 	%r10, %tid.x;
	mov.u32 	%r1, %ntid.x;
	mov.u32 	%r11, %ctaid.x;
	mad.lo.s32 	%r18, %r1, %r11, %r10;
	setp.ne.s32 	%p1, %r18, 0;
	@%p1 bra 	$L__BB1_2;
	mov.b32 	%r12, 0;
	st.global.u32 	[%rd2], %r12;
$L__BB1_2:
	bar.sync 	0;
	setp.ge.s32 	%p2, %r18, %r8;
	@%p2 bra 	$L__BB1_10;
	setp.eq.s32 	%p3, %r9, 0;
	mov.u32 	%r13, %nctaid.x;
	mul.lo.s32 	%r3, %r13, %r1;
	@%p3 bra 	$L__BB1_4;
	bra.uni 	$L__BB1_7;
$L__BB1_4:
	mul.wide.s32 	%rd7, %r18, 4;
	add.s64 	%rd8, %rd1, %rd7;
	ld.global.u32 	%r16, [%rd8];
	setp.gt.s32 	%p6, %r16, %r18;
	@%p6 bra 	$L__BB1_6;
	atom.global.add.u32 	%r17, [%rd2], 1;
$L__BB1_6:
	add.s32 	%r18, %r18, %r3;
	setp.lt.s32 	%p7, %r18, %r8;
	@%p7 bra 	$L__BB1_4;
	bra.uni 	$L__BB1_10;
$L__BB1_7:
	mul.wide.s32 	%rd5, %r18, 4;
	add.s64 	%rd6, %rd1, %rd5;
	ld.global.u32 	%r14, [%rd6];
	setp.lt.s32 	%p4, %r14, %r18;
	@%p4 bra 	$L__BB1_9;
	atom.global.add.u32 	%r15, [%rd2], 1;
$L__BB1_9:
	add.s32 	%r18, %r18, %r3;
	setp.lt.s32 	%p5, %r18, %r8;
	@%p5 bra 	$L__BB1_7;
$L__BB1_10:
	ret;

}
	// .globl	_Z13set_color_mapiPiS_
.visible .entry _Z13set_color_mapiPiS_(
	.param .u32 _Z13set_color_mapiPiS__param_0,
	.param .u64 .ptr .align 1 _Z13set_color_mapiPiS__param_1,
	.param .u64 .ptr .align 1 _Z13set_color_mapiPiS__param_2
)
{
	.reg .pred 	%p<6>;
	.reg .b32 	%r<20>;
	.reg .b64 	%rd<11>;

	ld.param.u32 	%r9, [_Z13set_color_mapiPiS__param_0];
	ld.param.u64 	%rd5, [_Z13set_color_mapiPiS__param_1];
	ld.param.u64 	%rd4, [_Z13set_color_mapiPiS__param_2];
	cvta.to.global.u64 	%rd1, %rd5;
	mov.u32 	%r10, %tid.x;
	mov.u32 	%r1, %ntid.x;
	mov.u32 	%r11, %ctaid.x;
	mad.lo.s32 	%r19, %r1, %r11, %r10;
	setp.ge.s32 	%p1, %r19, %r9;
	@%p1 bra 	$L__BB2_3;
	mov.u32 	%r12, %nctaid.x;
	mul.lo.s32 	%r3, %r12, %r1;
	mov.u32 	%r18, %r19;
$L__BB2_2:
	mul.wide.s32 	%rd6, %r18, 4;
	add.s64 	%rd7, %rd1, %rd6;
	mov.b32 	%r13, 0;
	st.global.u32 	[%rd7], %r13;
	add.s32 	%r18, %r18, %r3;
	setp.lt.s32 	%p2, %r18, %r9;
	@%p2 bra 	$L__BB2_2;
$L__BB2_3:
	setp.ge.s32 	%p3, %r19, %r9;
	bar.sync 	0;
	@%p3 bra 	$L__BB2_8;
	mov.u32 	%r14, %nctaid.x;
	mul.lo.s32 	%r6, %r14, %r1;
	cvta.to.global.u64 	%rd2, %rd4;
$L__BB2_5:
	mul.wide.s32 	%rd8, %r19, 4;
	add.s64 	%rd9, %rd2, %rd8;
	ld.global.u32 	%r15, [%rd9];
	mul.wide.s32 	%rd10, %r15, 4;
	add.s64 	%rd3, %rd1, %rd10;
	ld.global.u32 	%r16, [%rd3];
	setp.ne.s32 	%p4, %r16, 0;
	@%p4 bra 	$L__BB2_7;
	mov.b32 	%r17, 1;
	st.global.u32 	[%rd3], %r17;
$L__BB2_7:
	add.s32 	%r19, %r19, %r6;
	setp.lt.s32 	%p5, %r19, %r9;
	@%p5 bra 	$L__BB2_5;
$L__BB2_8:
	ret;

}
	// .globl	_Z19symgs_csr_sw_colorsPKiS0_PKfiPfS3_S3_S0_i
.visible .entry _Z19symgs_csr_sw_colorsPKiS0_PKfiPfS3_S3_S0_i(
	.param .u64 .ptr .align 1 _Z19symgs_csr_sw_colorsPKiS0_PKfiPfS3_S3_S0_i_param_0,
	.param .u64 .ptr .align 1 _Z19symgs_csr_sw_colorsPKiS0_PKfiPfS3_S3_S0_i_param_1,
	.param .u64 .ptr .align 1 _Z19symgs_csr_sw_colorsPKiS0_PKfiPfS3_S3_S0_i_param_2,
	.param .u32 _Z19symgs_csr_sw_colorsPKiS0_PKfiPfS3_S3_S0_i_param_3,
	.param .u64 .ptr .align 1 _Z19symgs_csr_sw_colorsPKiS0_PKfiPfS3_S3_S0_i_param_4,
	.param .u64 .ptr .align 1 _Z19symgs_csr_sw_colorsPKiS0_PKfiPfS3_S3_S0_i_param_5,
	.param .u64 .ptr .align 1 _Z19symgs_csr_sw_colorsPKiS0_PKfiPfS3_S3_S0_i_param_6,
	.param .u64 .ptr .align 1 _Z19symgs_csr_sw_colorsPKiS0_PKfiPfS3_S3_S0_i_param_7,
	.param .u32 _Z19symgs_csr_sw_colorsPKiS0_PKfiPfS3_S3_S0_i_param_8
)
{
	.reg .pred 	%p<14>;
	.reg .b32 	%r<68>;
	.reg .b32 	%f<148>;
	.reg .b64 	%rd<97>;

	ld.param.u64 	%rd10, [_Z19symgs_csr_sw_colorsPKiS0_PKfiPfS3_S3_S0_i_param_0];
	ld.param.u64 	%rd14, [_Z19symgs_csr_sw_colorsPKiS0_PKfiPfS3_S3_S0_i_param_1];
	ld.param.u64 	%rd15, [_Z19symgs_csr_sw_colorsPKiS0_PKfiPfS3_S3_S0_i_param_2];
	ld.param.u32 	%r22, [_Z19symgs_csr_sw_colorsPKiS0_PKfiPfS3_S3_S0_i_param_3];
	ld.param.u64 	%rd11, [_Z19symgs_csr_sw_colorsPKiS0_PKfiPfS3_S3_S0_i_param_4];
	ld.param.u64 	%rd16, [_Z19symgs_csr_sw_colorsPKiS0_PKfiPfS3_S3_S0_i_param_5];
	ld.param.u64 	%rd12, [_Z19symgs_csr_sw_colorsPKiS0_PKfiPfS3_S3_S0_i_param_6];
	ld.param.u64 	%rd13, [_Z19symgs_csr_sw_colorsPKiS0_PKfiPfS3_S3_S0_i_param_7];
	cvta.to.global.u64 	%rd1, %rd14;
	cvta.to.global.u64 	%rd2, %rd15;
	cvta.to.global.u64 	%rd3, %rd16;
	mov.u32 	%r24, %tid.x;
	mov.u32 	%r1, %ntid.x;
	mov.u32 	%r25, %ctaid.x;
	mad.lo.s32 	%r62, %r1, %r25, %r24;
	setp.ge.s32 	%p1, %r62, %r22;
	@%p1 bra 	$L__BB3_19;
	mov.u32 	%r26, %nctaid.x;
	mul.lo.s32 	%r3, %r26, %r1;
	cvta.to.global.u64 	%rd4, %rd13;
	cvta.to.global.u64 	%rd5, %rd10;
	cvta.to.global.u64 	%rd6, %rd12;
	cvta.to.global.u64 	%rd7, %rd11;
$L__BB3_2:
	ld.param.u32 	%r61, [_Z19symgs_csr_sw_colorsPKiS0_PKfiPfS3_S3_S0_i_param_8];
	mul.wide.s32 	%rd17, %r62, 4;
	add.s64 	%rd18, %rd4, %rd17;
	ld.global.u32 	%r27, [%rd18];
	setp.ne.s32 	%p2, %r27, %r61;
	@%p2 bra 	$L__BB3_18;
	add.s64 	%rd20, %rd3, %rd17;
	ld.global.f32 	%f1, [%rd20];
	add.s64 	%rd21, %rd5, %rd17;
	ld.global.u32 	%r65, [%rd21];
	ld.global.u32 	%r6, [%rd21+4];
	add.s64 	%rd22, %rd6, %rd17;
	ld.global.f32 	%f2, [%rd22];
	setp.ge.s32 	%p3, %r65, %r6;
	mov.f32 	%f147, %f1;
	@%p3 bra 	$L__BB3_17;
	sub.s32 	%r7, %r6, %r65;
	sub.s32 	%r28, %r65, %r6;
	setp.gt.u32 	%p4, %r28, -16;
	mov.f32 	%f147, %f1;
	@%p4 bra 	$L__BB3_7;
	and.b32  	%r29, %r7, -16;
	neg.s32 	%r63, %r29;
	mov.f32 	%f147, %f1;
$L__BB3_6:
	.pragma "nounroll";
	mul.wide.s32 	%rd23, %r65, 4;
	add.s64 	%rd24, %rd2, %rd23;
	add.s64 	%rd25, %rd1, %rd23;
	ld.global.f32 	%f18, [%rd24];
	ld.global.u32 	%r30, [%rd25];
	mul.wide.s32 	%rd26, %r30, 4;
	add.s64 	%rd27, %rd3, %rd26;
	ld.global.f32 	%f19, [%rd27];
	mul.f32 	%f20, %f18, %f19;
	sub.f32 	%f21, %f147, %f20;
	ld.global.f32 	%f22, [%rd24+4];
	ld.global.u32 	%r31, [%rd25+4];
	mul.wide.s32 	%rd28, %r31, 4;
	add.s64 	%rd29, %rd3, %rd28;
	ld.global.f32 	%f23, [%rd29];
	mul.f32 	%f24, %f22, %f23;
	sub.f32 	%f25, %f21, %f24;
	ld.global.f32 	%f26, [%rd24+8];
	ld.global.u32 	%r32, [%rd25+8];
	mul.wide.s32 	%rd30, %r32, 4;
	add.s64 	%rd31, %rd3, %rd30;
	ld.global.f32 	%f27, [%rd31];
	mul.f32 	%f28, %f26, %f27;
	sub.f32 	%f29, %f25, %f28;
	ld.global.f32 	%f30, [%rd24+12];
	ld.global.u32 	%r33, [%rd25+12];
	mul.wide.s32 	%rd32, %r33, 4;
	add.s64 	%rd33, %rd3, %rd32;
	ld.global.f32 	%f31, [%rd33];
	mul.f32 	%f32, %f30, %f31;
	sub.f32 	%f33, %f29, %f32;
	ld.global.f32 	%f34, [%rd24+16];
	ld.global.u32 	%r34, [%rd25+16];
	mul.wide.s32 	%rd34, %r34, 4;
	add.s64 	%rd35, %rd3, %rd34;
	ld.global.f32 	%f35, [%rd35];
	mul.f32 	%f36, %f34, %f35;
	sub.f32 	%f37, %f33, %f36;
	ld.global.f32 	%f38, [%rd24+20];
	ld.global.u32 	%r35, [%rd25+20];
	mul.wide.s32 	%rd36, %r35, 4;
	add.s64 	%rd37, %rd3, %rd36;
	ld.global.f32 	%f39, [%rd37];
	mul.f32 	%f40, %f38, %f39;
	sub.f32 	%f41, %f37, %f40;
	ld.global.f32 	%f42, [%rd24+24];
	ld.global.u32 	%r36, [%rd25+24];
	mul.wide.s32 	%rd38, %r36, 4;
	add.s64 	%rd39, %rd3, %rd38;
	ld.global.f32 	%f43, [%rd39];
	mul.f32 	%f44, %f42, %f43;
	sub.f32 	%f45, %f41, %f44;
	ld.global.f32 	%f46, [%rd24+28];
	ld.global.u32 	%r37, [%rd25+28];
	mul.wide.s32 	%rd40, %r37, 4;
	add.s64 	%rd41, %rd3, %rd40;
	ld.global.f32 	%f47, [%rd41];
	mul.f32 	%f48, %f46, %f47;
	sub.f32 	%f49, %f45, %f48;
	ld.global.f32 	%f50, [%rd24+32];
	ld.global.u32 	%r38, [%rd25+32];
	mul.wide.s32 	%rd42, %r38, 4;
	add.s64 	%rd43, %rd3, %rd42;
	ld.global.f32 	%f51, [%rd43];
	mul.f32 	%f52, %f50, %f51;
	sub.f32 	%f53, %f49, %f52;
	ld.global.f32 	%f54, [%rd24+36];
	ld.global.u32 	%r39, [%rd25+36];
	mul.wide.s32 	%rd44, %r39, 4;
	add.s64 	%rd45, %rd3, %rd44;
	ld.global.f32 	%f55, [%rd45];
	mul.f32 	%f56, %f54, %f55;
	sub.f32 	%f57, %f53, %f56;
	ld.global.f32 	%f58, [%rd24+40];
	ld.global.u32 	%r40, [%rd25+40];
	mul.wide.s32 	%rd46, %r40, 4;
	add.s64 	%rd47, %rd3, %rd46;
	ld.global.f32 	%f59, [%rd47];
	mul.f32 	%f60, %f58, %f59;
	sub.f32 	%f61, %f57, %f60;
	ld.global.f32 	%f62, [%rd24+44];
	ld.global.u32 	%r41, [%rd25+44];
	mul.wide.s32 	%rd48, %r41, 4;
	add.s64 	%rd49, %rd3, %rd48;
	ld.global.f32 	%f63, [%rd49];
	mul.f32 	%f64, %f62, %f63;
	sub.f32 	%f65, %f61, %f64;
	ld.global.f32 	%f66, [%rd24+48];
	ld.global.u32 	%r42, [%rd25+48];
	mul.wide.s32 	%rd50, %r42, 4;
	add.s64 	%rd51, %rd3, %rd50;
	ld.global.f32 	%f67, [%rd51];
	mul.f32 	%f68, %f66, %f67;
	sub.f32 	%f69, %f65, %f68;
	ld.global.f32 	%f70, [%rd24+52];
	ld.global.u32 	%r43, [%rd25+52];
	mul.wide.s32 	%rd52, %r43, 4;
	add.s64 	%rd53, %rd3, %rd52;
	ld.global.f32 	%f71, [%rd53];
	mul.f32 	%f72, %f70, %f71;
	sub.f32 	%f73, %f69, %f72;
	ld.global.f32 	%f74, [%rd24+56];
	ld.global.u32 	%r44, [%rd25+56];
	mul.wide.s32 	%rd54, %r44, 4;
	add.s64 	%rd55, %rd3, %rd54;
	ld.global.f32 	%f75, [%rd55];
	mul.f32 	%f76, %f74, %f75;
	sub.f32 	%f77, %f73, %f76;
	ld.global.f32 	%f78, [%rd24+60];
	ld.global.u32 	%r45, [%rd25+60];
	mul.wide.s32 	%rd56, %r45, 4;
	add.s64 	%rd57, %rd3, %rd56;
	ld.global.f32 	%f79, [%rd57];
	mul.f32 	%f80, %f78, %f79;
	sub.f32 	%f147, %f77, %f80;
	add.s32 	%r65, %r65, 16;
	add.s32 	%r63, %r63, 16;
	setp.ne.s32 	%p5, %r63, 0;
	@%p5 bra 	$L__BB3_6;
$L__BB3_7:
	and.b32  	%r14, %r7, 15;
	setp.eq.s32 	%p6, %r14, 0;
	@%p6 bra 	$L__BB3_17;
	setp.lt.u32 	%p7, %r14, 8;
	@%p7 bra 	$L__BB3_10;
	mul.wide.s32 	%rd58, %r65, 4;
	add.s64 	%rd59, %rd2, %rd58;
	ld.global.f32 	%f82, [%rd59];
	add.s64 	%rd60, %rd1, %rd58;
	ld.global.u32 	%r46, [%rd60];
	mul.wide.s32 	%rd61, %r46, 4;
	add.s64 	%rd62, %rd3, %rd61;
	ld.global.f32 	%f83, [%rd62];
	mul.f32 	%f84, %f82, %f83;
	sub.f32 	%f85, %f147, %f84;
	ld.global.f32 	%f86, [%rd59+4];
	ld.global.u32 	%r47, [%rd60+4];
	mul.wide.s32 	%rd63, %r47, 4;
	add.s64 	%rd64, %rd3, %rd63;
	ld.global.f32 	%f87, [%rd64];
	mul.f32 	%f88, %f86, %f87;
	sub.f32 	%f89, %f85, %f88;
	ld.global.f32 	%f90, [%rd59+8];
	ld.global.u32 	%r48, [%rd60+8];
	mul.wide.s32 	%rd65, %r48, 4;
	add.s64 	%rd66, %rd3, %rd65;
	ld.global.f32 	%f91, [%rd66];
	mul.f32 	%f92, %f90, %f91;
	sub.f32 	%f93, %f89, %f92;
	ld.global.f32 	%f94, [%rd59+12];
	ld.global.u32 	%r49, [%rd60+12];
	mul.wide.s32 	%rd67, %r49, 4;
	add.s64 	%rd68, %rd3, %rd67;
	ld.global.f32 	%f95, [%rd68];
	mul.f32 	%f96, %f94, %f95;
	sub.f32 	%f97, %f93, %f96;
	ld.global.f32 	%f98, [%rd59+16];
	ld.global.u32 	%r50, [%rd60+16];
	mul.wide.s32 	%rd69, %r50, 4;
	add.s64 	%rd70, %rd3, %rd69;
	ld.global.f32 	%f99, [%rd70];
	mul.f32 	%f100, %f98, %f99;
	sub.f32 	%f101, %f97, %f100;
	ld.global.f32 	%f102, [%rd59+20];
	ld.global.u32 	%r51, [%rd60+20];
	mul.wide.s32 	%rd71, %r51, 4;
	add.s64 	%rd72, %rd3, %rd71;
	ld.global.f32 	%f103, [%rd72];
	mul.f32 	%f104, %f102, %f103;
	sub.f32 	%f105, %f101, %f104;
	ld.global.f32 	%f106, [%rd59+24];
	ld.global.u32 	%r52, [%rd60+24];
	mul.wide.s32 	%rd73, %r52, 4;
	add.s64 	%rd74, %rd3, %rd73;
	ld.global.f32 	%f107, [%rd74];
	mul.f32 	%f108, %f106, %f107;
	sub.f32 	%f109, %f105, %f108;
	ld.global.f32 	%f110, [%rd59+28];
	ld.global.u32 	%r53, [%rd60+28];
	mul.wide.s32 	%rd75, %r53, 4;
	add.s64 	%rd76, %rd3, %rd75;
	ld.global.f32 	%f111, [%rd76];
	mul.f32 	%f112, %f110, %f111;
	sub.f32 	%f147, %f109, %f112;
	add.s32 	%r65, %r65, 8;
$L__BB3_10:
	and.b32  	%r17, %r7, 7;
	setp.eq.s32 	%p8, %r17, 0;
	@%p8 bra 	$L__BB3_17;
	and.b32  	%r18, %r7, 3;
	setp.lt.u32 	%p9, %r17, 4;
	@%p9 bra 	$L__BB3_13;
	mul.wide.s32 	%rd77, %r65, 4;
	add.s64 	%rd78, %rd2, %rd77;
	ld.global.f32 	%f114, [%rd78];
	add.s64 	%rd79, %rd1, %rd77;
	ld.global.u32 	%r54, [%rd79];
	mul.wide.s32 	%rd80, %r54, 4;
	add.s64 	%rd81, %rd3, %rd80;
	ld.global.f32 	%f115, [%rd81];
	mul.f32 	%f116, %f114, %f115;
	sub.f32 	%f117, %f147, %f116;
	ld.global.f32 	%f118, [%rd78+4];
	ld.global.u32 	%r55, [%rd79+4];
	mul.wide.s32 	%rd82, %r55, 4;
	add.s64 	%rd83, %rd3, %rd82;
	ld.global.f32 	%f119, [%rd83];
	mul.f32 	%f120, %f118, %f119;
	sub.f32 	%f121, %f117, %f120;
	ld.global.f32 	%f122, [%rd78+8];
	ld.global.u32 	%r56, [%rd79+8];
	mul.wide.s32 	%rd84, %r56, 4;
	add.s64 	%rd85, %rd3, %rd84;
	ld.global.f32 	%f123, [%rd85];
	mul.f32 	%f124, %f122, %f123;
	sub.f32 	%f125, %f121, %f124;
	ld.global.f32 	%f126, [%rd78+12];
	ld.global.u32 	%r57, [%rd79+12];
	mul.wide.s32 	%rd86, %r57, 4;
	add.s64 	%rd87, %rd3, %rd86;
	ld.global.f32 	%f127, [%rd87];
	mul.f32 	%f128, %f126, %f127;
	sub.f32 	%f147, %f125, %f128;
	add.s32 	%r65, %r65, 4;
$L__BB3_13:
	setp.eq.s32 	%p10, %r18, 0;
	@%p10 bra 	$L__BB3_17;
	mul.wide.s32 	%rd88, %r65, 4;
	add.s64 	%rd8, %rd2, %rd88;
	ld.global.f32 	%f129, [%rd8];
	add.s64 	%rd9, %rd1, %rd88;
	ld.global.u32 	%r58, [%rd9];
	mul.wide.s32 	%rd89, %r58, 4;
	add.s64 	%rd90, %rd3, %rd89;
	ld.global.f32 	%f130, [%rd90];
	mul.f32 	%f131, %f129, %f130;
	sub.f32 	%f147, %f147, %f131;
	setp.eq.s32 	%p11, %r18, 1;
	@%p11 bra 	$L__BB3_17;
	ld.global.f32 	%f132, [%rd8+4];
	ld.global.u32 	%r59, [%rd9+4];
	mul.wide.s32 	%rd91, %r59, 4;
	add.s64 	%rd92, %rd3, %rd91;
	ld.global.f32 	%f133, [%rd92];
	mul.f32 	%f134, %f132, %f133;
	sub.f32 	%f147, %f147, %f134;
	setp.eq.s32 	%p12, %r18, 2;
	@%p12 bra 	$L__BB3_17;
	ld.global.f32 	%f135, [%rd8+8];
	ld.global.u32 	%r60, [%rd9+8];
	mul.wide.s32 	%rd93, %r60, 4;
	add.s64 	%rd94, %rd3, %rd93;
	ld.global.f32 	%f136, [%rd94];
	mul.f32 	%f137, %f135, %f136;
	sub.f32 	%f147, %f147, %f137;
$L__BB3_17:
	fma.rn.f32 	%f138, %f2, %f1, %f147;
	div.rn.f32 	%f139, %f138, %f2;
	mul.wide.s32 	%rd95, %r62, 4;
	add.s64 	%rd96, %rd7, %rd95;
	st.global.f32 	[%rd96], %f139;
$L__BB3_18:
	add.s32 	%r62, %r62, %r3;
	setp.lt.s32 	%p13, %r62, %r22;
	@%p13 bra 	$L__BB3_2;
$L__BB3_19:
	ret;

}


// ===== COMPILED SASS (sm_100) =====

	.target	sm_100

	.elftype	@"ET_EXEC"


//--------------------- .note.nv.tkinfo           --------------------------
	.section	.note.nv.tkinfo,"",@"SHT_NOTE"
	.sectionflags	@"SHF_NOTE_NV_TKINFO"
	.tkinfo
        /*0018*/ 	.word	0x00000002
        /*0030*/ 	.string	""
        /*0030*/ 	.string	"ptxas"
        /*0030*/ 	.string	"Cuda compilation tools, release 13.0, V13.0.88"
        /*0030*/ 	.string	"Build cuda_13.0.r13.0/compiler.36424714_0"
        /*0030*/ 	.string	"-arch sm_100 -m 64 "



//--------------------- .note.nv.cuinfo           --------------------------
	.section	.note.nv.cuinfo,"",@"SHT_NOTE"
	.sectionflags	@"SHF_NOTE_NV_CUINFO"
        /*0018*/ 	.short	0x0002
        /*001a*/ 	.short	0x0064
        /*001c*/ 	.short	0x0082
	.zero		2


//--------------------- .nv.info                  --------------------------
	.section	.nv.info,"",@"SHT_CUDA_INFO"
	.align	4


	//----- nvinfo : EIATTR_REGCOUNT
	.align		4
        /*0000*/ 	.byte	0x04, 0x2f
        /*0002*/ 	.short	(.L_1 - .L_0)
	.align		4
.L_0:
        /*0004*/ 	.word	index@(_Z14graph_coloringiPKiS0_PiS1_)
        /*0008*/ 	.word	0x0000000c


	//----- nvinfo : EIATTR_FRAME_SIZE
	.align		4
.L_1:
        /*000c*/ 	.byte	0x04, 0x11
        /*000e*/ 	.short	(.L_3 - .L_2)
	.align		4
.L_2:
        /*0010*/ 	.word	index@(_Z14graph_coloringiPKiS0_PiS1_)
        /*0014*/ 	.word	0x00000000


	//----- nvinfo : EIATTR_REGCOUNT
	.align		4
.L_3:
        /*0018*/ 	.byte	0x04, 0x2f
        /*001a*/ 	.short	(.L_5 - .L_4)
	.align		4
.L_4:
        /*001c*/ 	.word	index@(_Z12count_colorsiPiS_i)
        /*0020*/ 	.word	0x0000000c


	//----- nvinfo : EIATTR_FRAME_SIZE
	.align		4
.L_5:
        /*0024*/ 	.byte	0x04, 0x11
        /*0026*/ 	.short	(.L_7 - .L_6)
	.align		4
.L_6:
        /*0028*/ 	.word	index@(_Z12count_colorsiPiS_i)
        /*002c*/ 	.word	0x00000000


	//----- nvinfo : EIATTR_REGCOUNT
	.align		4
.L_7:
        /*0030*/ 	.byte	0x04, 0x2f
        /*0032*/ 	.short	(.L_9 - .L_8)
	.align		4
.L_8:
        /*0034*/ 	.word	index@(_Z13set_color_mapiPiS_)
        /*0038*/ 	.word	0x00000010


	//----- nvinfo : EIATTR_FRAME_SIZE
	.align		4
.L_9:
        /*003c*/ 	.byte	0x04, 0x11
        /*003e*/ 	.short	(.L_11 - .L_10)
	.align		4
.L_10:
        /*0040*/ 	.word	index@(_Z13set_color_mapiPiS_)
        /*0044*/ 	.word	0x00000000


	//----- nvinfo : EIATTR_REGCOUNT
	.align		4
.L_11:
        /*0048*/ 	.byte	0x04, 0x2f
        /*004a*/ 	.short	(.L_13 - .L_12)
	.align		4
.L_12:
        /*004c*/ 	.word	index@(_Z19symgs_csr_sw_colorsPKiS0_PKfiPfS3_S3_S0_i)
        /*0050*/ 	.word	0x00000020


	//----- nvinfo : EIATTR_FRAME_SIZE
	.align		4
.L_13:
        /*0054*/ 	.byte	0x04, 0x11
        /*0056*/ 	.short	(.L_15 - .L_14)
	.align		4
.L_14:
        /*0058*/ 	.word	index@($__internal_0_$__cuda_sm3x_div_rn_noftz_f32_slowpath)
        /*005c*/ 	.word	0x00000000


	//----- nvinfo : EIATTR_FRAME_SIZE
	.align		4
.L_15:
        /*0060*/ 	.byte	0x04, 0x11
        /*0062*/ 	.short	(.L_17 - .L_16)
	.align		4
.L_16:
        /*0064*/ 	.word	index@(_Z19symgs_csr_sw_colorsPKiS0_PKfiPfS3_S3_S0_i)
        /*0068*/ 	.word	0x00000000


	//----- nvinfo : EIATTR_MIN_STACK_SIZE
	.align		4
.L_17:
        /*006c*/ 	.byte	0x04, 0x12
        /*006e*/ 	.short	(.L_19 - .L_18)
	.align		4
.L_18:
        /*0070*/ 	.word	index@(_Z19symgs_csr_sw_colorsPKiS0_PKfiPfS3_S3_S0_i)
        /*0074*/ 	.word	0x00000000


	//----- nvinfo : EIATTR_MIN_STACK_SIZE
	.align		4
.L_19:
        /*0078*/ 	.byte	0x04, 0x12
        /*007a*/ 	.short	(.L_21 - .L_20)
	.align		4
.L_20:
        /*007c*/ 	.word	index@(_Z13set_color_mapiPiS_)
        /*0080*/ 	.word	0x00000000


	//----- nvinfo : EIATTR_MIN_STACK_SIZE
	.align		4
.L_21:
        /*0084*/ 	.byte	0x04, 0x12
        /*0086*/ 	.short	(.L_23 - .L_22)
	.align		4
.L_22:
        /*0088*/ 	.word	index@(_Z12count_colorsiPiS_i)
        /*008c*/ 	.word	0x00000000


	//----- nvinfo : EIATTR_MIN_STACK_SIZE
	.align		4
.L_23:
        /*0090*/ 	.byte	0x04, 0x12
        /*0092*/ 	.short	(.L_25 - .L_24)
	.align		4
.L_24:
        /*0094*/ 	.word	index@(_Z14graph_coloringiPKiS0_PiS1_)
        /*0098*/ 	.word	0x00000000
.L_25:


//--------------------- .nv.compat                --------------------------
	.section	.nv.compat,"",@"SHT_CUDA_COMPAT_INFO"
	.align	4
        /*0000*/ 	.byte	0x02, 0x09, 0x00, 0x00, 0x02, 0x02, 0x01, 0x00, 0x02, 0x05, 0x05, 0x00, 0x03, 0x07, 0x01, 0x01
        /*0010*/ 	.byte	0x02, 0x03, 0x00, 0x00, 0x02, 0x06, 0x01, 0x00, 0x04, 0x0b, 0x08, 0x00, 0x01, 0x00, 0x00, 0x00
        /*0020*/ 	.byte	0x00, 0x00, 0x00, 0x00


//--------------------- .nv.info._Z19symgs_csr_sw_colorsPKiS0_PKfiPfS3_S3_S0_i --------------------------
	.section	.nv.info._Z19symgs_csr_sw_colorsPKiS0_PKfiPfS3_S3_S0_i,"",@"SHT_CUDA_INFO"
	.sectionflags	@""
	.align	4


	//----- nvinfo : EIATTR_CUDA_API_VERSION
	.align		4
        /*0000*/ 	.byte	0x04, 0x37
        /*0002*/ 	.short	(.L_27 - .L_26)
.L_26:
        /*0004*/ 	.word	0x00000082


	//----- nvinfo : EIATTR_KPARAM_INFO
	.align		4
.L_27:
        /*0008*/ 	.byte	0x04, 0x17
        /*000a*/ 	.short	(.L_29 - .L_28)
.L_28:
        /*000c*/ 	.word	0x00000000
        /*0010*/ 	.short	0x0008
        /*0012*/ 	.short	0x0040
        /*0014*/ 	.byte	0x00, 0xf0, 0x11, 0x00


	//----- nvinfo : EIATTR_KPARAM_INFO
	.align		4
.L_29:
        /*0018*/ 	.byte	0x04, 0x17
        /*001a*/ 	.short	(.L_31 - .L_30)
.L_30:
        /*001c*/ 	.word	0x00000000
        /*0020*/ 	.short	0x0007
        /*0022*/ 	.short	0x0038
        /*0024*/ 	.byte	0x00, 0xf5, 0x21, 0x00


	//----- nvinfo : EIATTR_KPARAM_INFO
	.align		4
.L_31:
        /*0028*/ 	.byte	0x04, 0x17
        /*002a*/ 	.short	(.L_33 - .L_32)
.L_32:
        /*002c*/ 	.word	0x00000000
        /*0030*/ 	.short	0x0006
        /*0032*/ 	.short	0x0030
        /*0034*/ 	.byte	0x00, 0xf5, 0x21, 0x00


	//----- nvinfo : EIATTR_KPARAM_INFO
	.align		4
.L_33:
        /*0038*/ 	.byte	0x04, 0x17
        /*003a*/ 	.short	(.L_35 - .L_34)
.L_34:
        /*003c*/ 	.word	0x00000000
        /*0040*/ 	.short	0x0005
        /*0042*/ 	.short	0x0028
        /*0044*/ 	.byte	0x00, 0xf5, 0x21, 0x00


	//----- nvinfo : EIATTR_KPARAM_INFO
	.align		4
.L_35:
        /*0048*/ 	.byte	0x04, 0x17
        /*004a*/ 	.short	(.L_37 - .L_36)
.L_36:
        /*004c*/ 	.word	0x00000000
        /*0050*/ 	.short	0x0004
        /*0052*/ 	.short	0x0020
        /*0054*/ 	.byte	0x00, 0xf5, 0x21, 0x00


	//----- nvinfo : EIATTR_KPARAM_INFO
	.align		4
.L_37:
        /*0058*/ 	.byte	0x04, 0x17
        /*005a*/ 	.short	(.L_39 - .L_38)
.L_38:
        /*005c*/ 	.word	0x00000000
        /*0060*/ 	.short	0x0003
        /*0062*/ 	.short	0x0018
        /*0064*/ 	.byte	0x00, 0xf0, 0x11, 0x00


	//----- nvinfo : EIATTR_KPARAM_INFO
	.align		4
.L_39:
        /*0068*/ 	.byte	0x04, 0x17
        /*006a*/ 	.short	(.L_41 - .L_40)
.L_40:
        /*006c*/ 	.word	0x00000000
        /*0070*/ 	.short	0x0002
        /*0072*/ 	.short	0x0010
        /*0074*/ 	.byte	0x00, 0xf5, 0x21, 0x00


	//----- nvinfo : EIATTR_KPARAM_INFO
	.align		4
.L_41:
        /*0078*/ 	.byte	0x04, 0x17
        /*007a*/ 	.short	(.L_43 - .L_42)
.L_42:
        /*007c*/ 	.word	0x00000000
        /*0080*/ 	.short	0x0001
        /*0082*/ 	.short	0x0008
        /*0084*/ 	.byte	0x00, 0xf5, 0x21, 0x00


	//----- nvinfo : EIATTR_KPARAM_INFO
	.align		4
.L_43:
        /*0088*/ 	.byte	0x04, 0x17
        /*008a*/ 	.short	(.L_45 - .L_44)
.L_44:
        /*008c*/ 	.word	0x00000000
        /*0090*/ 	.short	0x0000
        /*0092*/ 	.short	0x0000
        /*0094*/ 	.byte	0x00, 0xf5, 0x21, 0x00


	//----- nvinfo : EIATTR_SPARSE_MMA_MASK
	.align		4
.L_45:
        /*0098*/ 	.byte	0x03, 0x50
        /*009a*/ 	.short	0x0000


	//----- nvinfo : EIATTR_MAXREG_COUNT
	.align		4
        /*009c*/ 	.byte	0x03, 0x1b
        /*009e*/ 	.short	0x00ff


	//----- nvinfo : EIATTR_MERCURY_ISA_VERSION
	.align		4
        /*00a0*/ 	.byte	0x03, 0x5f
        /*00a2*/ 	.short	0x0101


	//----- nvinfo : EIATTR_VRC_CTA_INIT_COUNT
	.align		4
        /*00a4*/ 	.byte	0x02, 0x4a
	.zero		1
	.zero		1


	//----- nvinfo : EIATTR_EXIT_INSTR_OFFSETS
	.align		4
        /*00a8*/ 	.byte	0x04, 0x1c
        /*00aa*/ 	.short	(.L_47 - .L_46)


	//   ....[0]....
.L_46:
        /*00ac*/ 	.word	0x00000070


	//   ....[1]....
        /*00b0*/ 	.word	0x00001050


	//----- nvinfo : EIATTR_CRS_STACK_SIZE
	.align		4
.L_47:
        /*00b4*/ 	.byte	0x04, 0x1e
        /*00b6*/ 	.short	(.L_49 - .L_48)
.L_48:
        /*00b8*/ 	.word	0x00000000


	//----- nvinfo : EIATTR_CBANK_PARAM_SIZE
	.align		4
.L_49:
        /*00bc*/ 	.byte	0x03, 0x19
        /*00be*/ 	.short	0x0044


	//----- nvinfo : EIATTR_PARAM_CBANK
	.align		4
        /*00c0*/ 	.byte	0x04, 0x0a
        /*00c2*/ 	.short	(.L_51 - .L_50)
	.align		4
.L_50:
        /*00c4*/ 	.word	index@(.nv.constant0._Z19symgs_csr_sw_colorsPKiS0_PKfiPfS3_S3_S0_i)
        /*00c8*/ 	.short	0x0380
        /*00ca*/ 	.short	0x0044


	//----- nvinfo : EIATTR_SW_WAR
	.align		4
.L_51:
        /*00cc*/ 	.byte	0x04, 0x36
        /*00ce*/ 	.short	(.L_53 - .L_52)
.L_52:
        /*00d0*/ 	.word	0x00000008
.L_53:


//--------------------- .nv.info._Z13set_color_mapiPiS_ --------------------------
	.section	.nv.info._Z13set_color_mapiPiS_,"",@"SHT_CUDA_INFO"
	.sectionflags	@""
	.align	4


	//----- nvinfo : EIATTR_CUDA_API_VERSION
	.align		4
        /*0000*/ 	.byte	0x04, 0x37
        /*0002*/ 	.short	(.L_55 - .L_54)
.L_54:
        /*0004*/ 	.word	0x00000082


	//----- nvinfo : EIATTR_KPARAM_INFO
	.align		4
.L_55:
        /*0008*/ 	.byte	0x04, 0x17
        /*000a*/ 	.short	(.L_57 - .L_56)
.L_56:
        /*000c*/ 	.word	0x00000000
        /*0010*/ 	.short	0x0002
        /*0012*/ 	.short	0x0010
        /*0014*/ 	.byte	0x00, 0xf5, 0x21, 0x00


	//----- nvinfo : EIATTR_KPARAM_INFO
	.align		4
.L_57:
        /*0018*/ 	.byte	0x04, 0x17
        /*001a*/ 	.short	(.L_59 - .L_58)
.L_58:
        /*001c*/ 	.word	0x00000000
        /*0020*/ 	.short	0x0001
        /*0022*/ 	.short	0x0008
        /*0024*/ 	.byte	0x00, 0xf5, 0x21, 0x00


	//----- nvinfo : EIATTR_KPARAM_INFO
	.align		4
.L_59:
        /*0028*/ 	.byte	0x04, 0x17
        /*002a*/ 	.short	(.L_61 - .L_60)
.L_60:
        /*002c*/ 	.word	0x00000000
        /*0030*/ 	.short	0x0000
        /*0032*/ 	.short	0x0000
        /*0034*/ 	.byte	0x00, 0xf0, 0x11, 0x00


	//----- nvinfo : EIATTR_SPARSE_MMA_MASK
	.align		4
.L_61:
        /*0038*/ 	.byte	0x03, 0x50
        /*003a*/ 	.short	0x0000


	//----- nvinfo : EIATTR_MAXREG_COUNT
	.align		4
        /*003c*/ 	.byte	0x03, 0x1b
        /*003e*/ 	.short	0x00ff


	//----- nvinfo : EIATTR_NUM_BARRIERS
	.align		4
        /*0040*/ 	.byte	0x02, 0x4c
        /*0042*/ 	.byte	0x01
	.zero		1


	//----- nvinfo : EIATTR_MERCURY_ISA_VERSION
	.align		4
        /*0044*/ 	.byte	0x03, 0x5f
        /*0046*/ 	.short	0x0101


	//----- nvinfo : EIATTR_VRC_CTA_INIT_COUNT
	.align		4
        /*0048*/ 	.byte	0x02, 0x4a
	.zero		1
	.zero		1


	//----- nvinfo : EIATTR_EXIT_INSTR_OFFSETS
	.align		4
        /*004c*/ 	.byte	0x04, 0x1c
        /*004e*/ 	.short	(.L_63 - .L_62)


	//   ....[0]....
.L_62:
        /*0050*/ 	.word	0x00000160


	//   ....[1]....
        /*0054*/ 	.word	0x00000260


	//----- nvinfo : EIATTR_CRS_STACK_SIZE
	.align		4
.L_63:
        /*0058*/ 	.byte	0x04, 0x1e
        /*005a*/ 	.short	(.L_65 - .L_64)
.L_64:
        /*005c*/ 	.word	0x00000000


	//----- nvinfo : EIATTR_CBANK_PARAM_SIZE
	.align		4
.L_65:
        /*0060*/ 	.byte	0x03, 0x19
        /*0062*/ 	.short	0x0018


	//----- nvinfo : EIATTR_PARAM_CBANK
	.align		4
        /*0064*/ 	.byte	0x04, 0x0a
        /*0066*/ 	.short	(.L_67 - .L_66)
	.align		4
.L_66:
        /*0068*/ 	.word	index@(.nv.constant0._Z13set_color_mapiPiS_)
        /*006c*/ 	.short	0x0380
        /*006e*/ 	.short	0x0018


	//----- nvinfo : EIATTR_SW_WAR
	.align		4
.L_67:
        /*0070*/ 	.byte	0x04, 0x36
        /*0072*/ 	.short	(.L_69 - .L_68)
.L_68:
        /*0074*/ 	.word	0x00000008
.L_69:


//--------------------- .nv.info._Z12count_colorsiPiS_i --------------------------
	.section	.nv.info._Z12count_colorsiPiS_i,"",@"SHT_CUDA_INFO"
	.sectionflags	@""
	.align	4


	//----- nvinfo : EIATTR_CUDA_API_VERSION
	.align		4
        /*0000*/ 	.byte	0x04, 0x37
        /*0002*/ 	.short	(.L_71 - .L_70)
.L_70:
        /*0004*/ 	.word	0x00000082


	//----- nvinfo : EIATTR_KPARAM_INFO
	.align		4
.L_71:
        /*0008*/ 	.byte	0x04, 0x17
        /*000a*/ 	.short	(.L_73 - .L_72)
.L_72:
        /*000c*/ 	.word	0x00000000
        /*0010*/ 	.short	0x0003
        /*0012*/ 	.short	0x0018
        /*0014*/ 	.byte	0x00, 0xf0, 0x11, 0x00


	//----- nvinfo : EIATTR_KPARAM_INFO
	.align		4
.L_73:
        /*0018*/ 	.byte	0x04, 0x17
        /*001a*/ 	.short	(.L_75 - .L_74)
.L_74:
        /*001c*/ 	.word	0x00000000
        /*0020*/ 	.short	0x0002
        /*0022*/ 	.short	0x0010
        /*0024*/ 	.byte	0x00, 0xf5, 0x21, 0x00


	//----- nvinfo : EIATTR_KPARAM_INFO
	.align		4
.L_75:
        /*0028*/ 	.byte	0x04, 0x17
        /*002a*/ 	.short	(.L_77 - .L_76)
.L_76:
        /*002c*/ 	.word	0x00000000
        /*0030*/ 	.short	0x0001
        /*0032*/ 	.short	0x0008
        /*0034*/ 	.byte	0x00, 0xf5, 0x21, 0x00


	//----- nvinfo : EIATTR_KPARAM_INFO
	.align		4
.L_77:
        /*0038*/ 	.byte	0x04, 0x17
        /*003a*/ 	.short	(.L_79 - .L_78)
.L_78:
        /*003c*/ 	.word	0x00000000
        /*0040*/ 	.short	0x0000
        /*0042*/ 	.short	0x0000
        /*0044*/ 	.byte	0x00, 0xf0, 0x11, 0x00


	//----- nvinfo : EIATTR_SPARSE_MMA_MASK
	.align		4
.L_79:
        /*0048*/ 	.byte	0x03, 0x50
        /*004a*/ 	.short	0x0000


	//----- nvinfo : EIATTR_MAXREG_COUNT
	.align		4
        /*004c*/ 	.byte	0x03, 0x1b
        /*004e*/ 	.short	0x00ff


	//----- nvinfo : EIATTR_NUM_BARRIERS
	.align		4
        /*0050*/ 	.byte	0x02, 0x4c
        /*0052*/ 	.byte	0x01
	.zero		1


	//----- nvinfo : EIATTR_MERCURY_ISA_VERSION
	.align		4
        /*0054*/ 	.byte	0x03, 0x5f
        /*0056*/ 	.short	0x0101


	//----- nvinfo : EIATTR_INT_WARP_WIDE_INSTR_OFFSETS
	.align		4
        /*0058*/ 	.byte	0x04, 0x31
        /*005a*/ 	.short	(.L_81 - .L_80)


	//   ....[0]....
.L_80:
        /*005c*/ 	.word	0x000001f0


	//   ....[1]....
        /*0060*/ 	.word	0x00000300


	//----- nvinfo : EIATTR_VRC_CTA_INIT_COUNT
	.align		4
.L_81:
        /*0064*/ 	.byte	0x02, 0x4a
	.zero		1
	.zero		1


	//----- nvinfo : EIATTR_EXIT_INSTR_OFFSETS
	.align		4
        /*0068*/ 	.byte	0x04, 0x1c
        /*006a*/ 	.short	(.L_83 - .L_82)


	//   ....[0]....
.L_82:
        /*006c*/ 	.word	0x000000c0


	//   ....[1]....
        /*0070*/ 	.word	0x00000260


	//   ....[2]....
        /*0074*/ 	.word	0x00000370


	//----- nvinfo : EIATTR_CRS_STACK_SIZE
	.align		4
.L_83:
        /*0078*/ 	.byte	0x04, 0x1e
        /*007a*/ 	.short	(.L_85 - .L_84)
.L_84:
        /*007c*/ 	.word	0x00000000


	//----- nvinfo : EIATTR_CBANK_PARAM_SIZE
	.align		4
.L_85:
        /*0080*/ 	.byte	0x03, 0x19
        /*0082*/ 	.short	0x001c


	//----- nvinfo : EIATTR_PARAM_CBANK
	.align		4
        /*0084*/ 	.byte	0x04, 0x0a
        /*0086*/ 	.short	(.L_87 - .L_86)
	.align		4
.L_86:
        /*0088*/ 	.word	index@(.nv.constant0._Z12count_colorsiPiS_i)
        /*008c*/ 	.short	0x0380
        /*008e*/ 	.short	0x001c


	//----- nvinfo : EIATTR_SW_WAR
	.align		4
.L_87:
        /*0090*/ 	.byte	0x04, 0x36
        /*0092*/ 	.short	(.L_89 - .L_88)
.L_88:
        /*0094*/ 	.word	0x00000008
.L_89:


//--------------------- .nv.info._Z14graph_coloringiPKiS0_PiS1_ --------------------------
	.section	.nv.info._Z14graph_coloringiPKiS0_PiS1_,"",@"SHT_CUDA_INFO"
	.sectionflags	@""
	.align	4


	//----- nvinfo : EIATTR_CUDA_API_VERSION
	.align		4
        /*0000*/ 	.byte	0x04, 0x37
        /*0002*/ 	.short	(.L_91 - .L_90)
.L_90:
        /*0004*/ 	.word	0x00000082


	//----- nvinfo : EIATTR_KPARAM_INFO
	.align		4
.L_91:
        /*0008*/ 	.byte	0x04, 0x17
        /*000a*/ 	.short	(.L_93 - .L_92)
.L_92:
        /*000c*/ 	.word	0x00000000
        /*0010*/ 	.short	0x0004
        /*0012*/ 	.short	0x0020
        /*0014*/ 	.byte	0x00, 0xf5, 0x21, 0x00


	//----- nvinfo : EIATTR_KPARAM_INFO
	.align		4
.L_93:
        /*0018*/ 	.byte	0x04, 0x17
        /*001a*/ 	.short	(.L_95 - .L_94)
.L_94:
        /*001c*/ 	.word	0x00000000
        /*0020*/ 	.short	0x0003
        /*0022*/ 	.short	0x0018
        /*0024*/ 	.byte	0x00, 0xf5, 0x21, 0x00


	//----- nvinfo : EIATTR_KPARAM_INFO
	.align		4
.L_95:
        /*0028*/ 	.byte	0x04, 0x17
        /*002a*/ 	.short	(.L_97 - .L_96)
.L_96:
        /*002c*/ 	.word	0x00000000
        /*0030*/ 	.short	0x0002
        /*0032*/ 	.short	0x0010
        /*0034*/ 	.byte	0x00, 0xf5, 0x21, 0x00


	//----- nvinfo : EIATTR_KPARAM_INFO
	.align		4
.L_97:
        /*0038*/ 	.byte	0x04, 0x17
        /*003a*/ 	.short	(.L_99 - .L_98)
.L_98:
        /*003c*/ 	.word	0x00000000
        /*0040*/ 	.short	0x0001
        /*0042*/ 	.short	0x0008
        /*0044*/ 	.byte	0x00, 0xf5, 0x21, 0x00


	//----- nvinfo : EIATTR_KPARAM_INFO
	.align		4
.L_99:
        /*0048*/ 	.byte	0x04, 0x17
        /*004a*/ 	.short	(.L_101 - .L_100)
.L_100:
        /*004c*/ 	.word	0x00000000
        /*0050*/ 	.short	0x0000
        /*0052*/ 	.short	0x0000
        /*0054*/ 	.byte	0x00, 0xf0, 0x11, 0x00


	//----- nvinfo : EIATTR_SPARSE_MMA_MASK
	.align		4
.L_101:
        /*0058*/ 	.byte	0x03, 0x50
        /*005a*/ 	.short	0x0000


	//----- nvinfo : EIATTR_MAXREG_COUNT
	.align		4
        /*005c*/ 	.byte	0x03, 0x1b
        /*005e*/ 	.short	0x00ff


	//----- nvinfo : EIATTR_MERCURY_ISA_VERSION
	.align		4
        /*0060*/ 	.byte	0x03, 0x5f
        /*0062*/ 	.short	0x0101


	//----- nvinfo : EIATTR_VRC_CTA_INIT_COUNT
	.align		4
        /*0064*/ 	.byte	0x02, 0x4a
	.zero		1
	.zero		1


	//----- nvinfo : EIATTR_EXIT_INSTR_OFFSETS
	.align		4
        /*0068*/ 	.byte	0x04, 0x1c
        /*006a*/ 	.short	(.L_103 - .L_102)


	//   ....[0]....
.L_102:
        /*006c*/ 	.word	0x00000070


	//   ....[1]....
        /*0070*/ 	.word	0x000003b0


	//----- nvinfo : EIATTR_CRS_STACK_SIZE
	.align		4
.L_103:
        /*0074*/ 	.byte	0x04, 0x1e
        /*0076*/ 	.short	(.L_105 - .L_104)
.L_104:
        /*0078*/ 	.word	0x00000000


	//----- nvinfo : EIATTR_CBANK_PARAM_SIZE
	.align		4
.L_105:
        /*007c*/ 	.byte	0x03, 0x19
        /*007e*/ 	.short	0x0028


	//----- nvinfo : EIATTR_PARAM_CBANK
	.align		4
        /*0080*/ 	.byte	0x04, 0x0a
        /*0082*/ 	.short	(.L_107 - .L_106)
	.align		4
.L_106:
        /*0084*/ 	.word	index@(.nv.constant0._Z14graph_coloringiPKiS0_PiS1_)
        /*0088*/ 	.short	0x0380
        /*008a*/ 	.short	0x0028


	//----- nvinfo : EIATTR_SW_WAR
	.align		4
.L_107:
        /*008c*/ 	.byte	0x04, 0x36
        /*008e*/ 	.short	(.L_109 - .L_108)
.L_108:
        /*0090*/ 	.word	0x00000008
.L_109:


//--------------------- .nv.callgraph             --------------------------
	.section	.nv.callgraph,"",@"SHT_CUDA_CALLGRAPH"
	.align	4
	.sectionentsize	8
	.align		4
        /*0000*/ 	.word	0x00000000
	.align		4
        /*0004*/ 	.word	0xffffffff
	.align		4
        /*0008*/ 	.word	0x00000000
	.align		4
        /*000c*/ 	.word	0xfffffffe
	.align		4
        /*0010*/ 	.word	0x00000000
	.align		4
        /*0014*/ 	.word	0xfffffffd
	.align		4
        /*0018*/ 	.word	0x00000000
	.align		4
        /*001c*/ 	.word	0xfffffffc


//--------------------- .text._Z19symgs_csr_sw_colorsPKiS0_PKfiPfS3_S3_S0_i --------------------------
	.section	.text._Z19symgs_csr_sw_colorsPKiS0_PKfiPfS3_S3_S0_i,"ax",@progbits
	.align	128
        .global         _Z19symgs_csr_sw_colorsPKiS0_PKfiPfS3_S3_S0_i
        .type           _Z19symgs_csr_sw_colorsPKiS0_PKfiPfS3_S3_S0_i,@function
        .size           _Z19symgs_csr_sw_colorsPKiS0_PKfiPfS3_S3_S0_i,(.L_x_47 - _Z19symgs_csr_sw_colorsPKiS0_PKfiPfS3_S3_S0_i)
        .other          _Z19symgs_csr_sw_colorsPKiS0_PKfiPfS3_S3_S0_i,@"STO_CUDA_ENTRY STV_DEFAULT"
_Z19symgs_csr_sw_colorsPKiS0_PKfiPfS3_S3_S0_i:
.text._Z19symgs_csr_sw_colorsPKiS0_PKfiPfS3_S3_S0_i:
[----:B------:R-:W-:Y:S01]  /*0000*/  LDC R1, c[0x0][0x37c] ;  /* 0x0000df00ff017b82 */ /* 0x000fe20000000800 */
[----:B------:R-:W0:Y:S01]  /*0010*/  S2R R0, SR_TID.X ;  /* 0x0000000000007919 */ /* 0x000e220000002100 */
[----:B------:R-:W0:Y:S01]  /*0020*/  LDCU UR4, c[0x0][0x360] ;  /* 0x00006c00ff0477ac */ /* 0x000e220008000800 */
[----:B------:R-:W0:Y:S01]  /*0030*/  S2R R3, SR_CTAID.X ;  /* 0x0000000000037919 */ /* 0x000e220000002500 */
[----:B------:R-:W1:Y:S01]  /*0040*/  LDCU UR5, c[0x0][0x398] ;  /* 0x00007300ff0577ac */ /* 0x000e620008000800 */
[----:B0-----:R-:W-:-:S05]  /*0050*/  IMAD R0, R3, UR4, R0 ;  /* 0x0000000403007c24 */ /* 0x001fca000f8e0200 */
[----:B-1----:R-:W-:-:S13]  /*0060*/  ISETP.GE.AND P0, PT, R0, UR5, PT ;  /* 0x0000000500007c0c */ /* 0x002fda000bf06270 */
[----:B------:R-:W-:Y:S05]  /*0070*/  @P0 EXIT ;  /* 0x000000000000094d */ /* 0x000fea0003800000 */
[----:B------:R-:W0:Y:S01]  /*0080*/  LDCU UR5, c[0x0][0x370] ;  /* 0x00006e00ff0577ac */ /* 0x000e220008000800 */
[----:B------:R-:W1:Y:S01]  /*0090*/  LDCU.64 UR6, c[0x0][0x358] ;  /* 0x00006b00ff0677ac */ /* 0x000e620008000a00 */
[----:B0-----:R-:W-:-:S12]  /*00a0*/  UIMAD UR4, UR4, UR5, URZ ;  /* 0x00000005040472a4 */ /* 0x001fd8000f8e02ff */
.L_x_13:
[----:B0-----:R-:W0:Y:S01]  /*00b0*/  LDC.64 R2, c[0x0][0x3b8] ;  /* 0x0000ee00ff027b82 */ /* 0x001e220000000a00 */
[----:B------:R-:W2:Y:S01]  /*00c0*/  LDCU UR5, c[0x0][0x3c0] ;  /* 0x00007800ff0577ac */ /* 0x000ea20008000800 */
[----:B0-----:R-:W-:-:S06]  /*00d0*/  IMAD.WIDE R2, R0, 0x4, R2 ;  /* 0x0000000400027825 */ /* 0x001fcc00078e0202 */
[----:B-1----:R-:W2:Y:S01]  /*00e0*/  LDG.E R2, desc[UR6][R2.64] ;  /* 0x0000000602027981 */ /* 0x002ea2000c1e1900 */
[----:B------:R-:W-:Y:S01]  /*00f0*/  BSSY.RECONVERGENT B1, `(.L_x_0) ;  /* 0x00000f1000017945 */ /* 0x000fe20003800200 */
[----:B--2---:R-:W-:-:S13]  /*0100*/  ISETP.NE.AND P0, PT, R2, UR5, PT ;  /* 0x0000000502007c0c */ /* 0x004fda000bf05270 */
[----:B------:R-:W-:Y:S05]  /*0110*/  @P0 BRA `(.L_x_1) ;  /* 0x0000000c00b80947 */ /* 0x000fea0003800000 */
[----:B------:R-:W0:Y:S08]  /*0120*/  LDC.64 R6, c[0x0][0x380] ;  /* 0x0000e000ff067b82 */ /* 0x000e300000000a00 */
[----:B------:R-:W1:Y:S08]  /*0130*/  LDC.64 R12, c[0x0][0x3a8] ;  /* 0x0000ea00ff0c7b82 */ /* 0x000e700000000a00 */
[----:B------:R-:W2:Y:S01]  /*0140*/  LDC.64 R10, c[0x0][0x3b0] ;  /* 0x0000ec00ff0a7b82 */ /* 0x000ea20000000a00 */
[----:B0-----:R-:W-:-:S05]  /*0150*/  IMAD.WIDE R6, R0, 0x4, R6 ;  /* 0x0000000400067825 */ /* 0x001fca00078e0206 */
[----:B------:R-:W3:Y:S04]  /*0160*/  LDG.E R8, desc[UR6][R6.64] ;  /* 0x0000000606087981 */ /* 0x000ee8000c1e1900 */
[----:B------:R-:W3:Y:S01]  /*0170*/  LDG.E R14, desc[UR6][R6.64+0x4] ;  /* 0x00000406060e7981 */ /* 0x000ee2000c1e1900 */
[----:B-1----:R-:W-:-:S05]  /*0180*/  IMAD.WIDE R4, R0, 0x4, R12 ;  /* 0x0000000400047825 */ /* 0x002fca00078e020c */
[----:B------:R-:W4:Y:S01]  /*0190*/  LDG.E R2, desc[UR6][R4.64] ;  /* 0x0000000604027981 */ /* 0x000f22000c1e1900 */
[----:B--2---:R-:W-:-:S05]  /*01a0*/  IMAD.WIDE R10, R0, 0x4, R10 ;  /* 0x00000004000a7825 */ /* 0x004fca00078e020a */
[----:B------:R0:W5:Y:S01]  /*01b0*/  LDG.E R3, desc[UR6][R10.64] ;  /* 0x000000060a037981 */ /* 0x000162000c1e1900 */
[----:B------:R-:W-:Y:S01]  /*01c0*/  BSSY.RECONVERGENT B0, `(.L_x_2) ;  /* 0x00000d2000007945 */ /* 0x000fe20003800200 */
[----:B---3--:R-:W-:Y:S02]  /*01d0*/  ISETP.GE.AND P0, PT, R8, R14, PT ;  /* 0x0000000e0800720c */ /* 0x008fe40003f06270 */
[----:B----4-:R-:W-:-:S11]  /*01e0*/  MOV R9, R2 ;  /* 0x0000000200097202 */ /* 0x010fd60000000f00 */
[----:B0-----:R-:W-:Y:S05]  /*01f0*/  @P0 BRA `(.L_x_3) ;  /* 0x0000000c00380947 */ /* 0x001fea0003800000 */
[----:B------:R-:W-:Y:S01]  /*0200*/  MOV R5, R8 ;  /* 0x0000000800057202 */ /* 0x000fe20000000f00 */
[----:B------:R-:W-:Y:S01]  /*0210*/  BSSY.RECONVERGENT B2, `(.L_x_4) ;  /* 0x0000062000027945 */ /* 0x000fe20003800200 */
[----:B------:R-:W-:Y:S02]  /*0220*/  MOV R9, R2 ;  /* 0x0000000200097202 */ /* 0x000fe40000000f00 */
[CC--:B------:R-:W-:Y:S02]  /*0230*/  IADD3 R4, PT, PT, -R14.reuse, R5.reuse, RZ ;  /* 0x000000050e047210 */ /* 0x0c0fe40007ffe1ff */
[----:B------:R-:W-:Y:S02]  /*0240*/  IADD3 R6, PT, PT, R14, -R5, RZ ;  /* 0x800000050e067210 */ /* 0x000fe40007ffe0ff */
[----:B------:R-:W-:Y:S02]  /*0250*/  ISETP.GT.U32.AND P0, PT, R4, -0x10, PT ;  /* 0xfffffff00400780c */ /* 0x000fe40003f04070 */
[----:B------:R-:W-:-:S11]  /*0260*/  LOP3.LUT P1, R7, R6, 0xf, RZ, 0xc0, !PT ;  /* 0x0000000f06077812 */ /* 0x000fd6000782c0ff */
[----:B------:R-:W-:Y:S05]  /*0270*/  @P0 BRA `(.L_x_5) ;  /* 0x00000004006c0947 */ /* 0x000fea0003800000 */
[----:B------:R-:W-:Y:S02]  /*0280*/  LOP3.LUT R4, R6, 0xfffffff0, RZ, 0xc0, !PT ;  /* 0xfffffff006047812 */ /* 0x000fe400078ec0ff */
[----:B------:R-:W-:Y:S02]  /*0290*/  MOV R9, R2 ;  /* 0x0000000200097202 */ /* 0x000fe40000000f00 */
[----:B------:R-:W-:-:S07]  /*02a0*/  IADD3 R4, PT, PT, -R4, RZ, RZ ;  /* 0x000000ff04047210 */ /* 0x000fce0007ffe1ff */
.L_x_6:
[----:B------:R-:W0:Y:S08]  /*02b0*/  LDC.64 R26, c[0x0][0x388] ;  /* 0x0000e200ff1a7b82 */ /* 0x000e300000000a00 */
[----:B------:R-:W1:Y:S01]  /*02c0*/  LDC.64 R14, c[0x0][0x390] ;  /* 0x0000e400ff0e7b82 */ /* 0x000e620000000a00 */
[----:B0-----:R-:W-:-:S05]  /*02d0*/  IMAD.WIDE R26, R5, 0x4, R26 ;  /* 0x00000004051a7825 */ /* 0x001fca00078e021a */
[----:B------:R-:W2:Y:S04]  /*02e0*/  LDG.E R23, desc[UR6][R26.64] ;  /* 0x000000061a177981 */ /* 0x000ea8000c1e1900 */
[----:B------:R-:W3:Y:S01]  /*02f0*/  LDG.E R17, desc[UR6][R26.64+0x4] ;  /* 0x000004061a117981 */ /* 0x000ee2000c1e1900 */
[----:B-1----:R-:W-:-:S03]  /*0300*/  IMAD.WIDE R14, R5, 0x4, R14 ;  /* 0x00000004050e7825 */ /* 0x002fc600078e020e */
[----:B------:R-:W4:Y:S04]  /*0310*/  LDG.E R19, desc[UR6][R26.64+0x8] ;  /* 0x000008061a137981 */ /* 0x000f28000c1e1900 */
[----:B------:R-:W4:Y:S04]  /*0320*/  LDG.E R8, desc[UR6][R14.64] ;  /* 0x000000060e087981 */ /* 0x000f28000c1e1900 */
[----:B------:R-:W4:Y:S04]  /*0330*/  LDG.E R11, desc[UR6][R14.64+0x4] ;  /* 0x000004060e0b7981 */ /* 0x000f28000c1e1900 */
[----:B------:R-:W4:Y:S04]  /*0340*/  LDG.E R29, desc[UR6][R26.64+0xc] ;  /* 0x00000c061a1d7981 */ /* 0x000f28000c1e1900 */
[----:B------:R-:W4:Y:S04]  /*0350*/  LDG.E R25, desc[UR6][R26.64+0x10] ;  /* 0x000010061a197981 */ /* 0x000f28000c1e1900 */
[----:B------:R-:W4:Y:S04]  /*0360*/  LDG.E R21, desc[UR6][R26.64+0x14] ;  /* 0x000014061a157981 */ /* 0x000f28000c1e1900 */
[----:B------:R-:W4:Y:S01]  /*0370*/  LDG.E R28, desc[UR6][R26.64+0x18] ;  /* 0x000018061a1c7981 */ /* 0x000f22000c1e1900 */
[----:B--2---:R-:W-:-:S04]  /*0380*/  IMAD.WIDE R22, R23, 0x4, R12 ;  /* 0x0000000417167825 */ /* 0x004fc800078e020c */
[--C-:B---3--:R-:W-:Y:S02]  /*0390*/  IMAD.WIDE R16, R17, 0x4, R12.reuse ;  /* 0x0000000411107825 */ /* 0x108fe400078e020c */
[----:B------:R-:W2:Y:S04]  /*03a0*/  LDG.E R22, desc[UR6][R22.64] ;  /* 0x0000000616167981 */ /* 0x000ea8000c1e1900 */
[----:B------:R-:W3:Y:S04]  /*03b0*/  LDG.E R16, desc[UR6][R16.64] ;  /* 0x0000000610107981 */ /* 0x000ee8000c1e1900 */
[----:B------:R-:W3:Y:S04]  /*03c0*/  LDG.E R23, desc[UR6][R26.64+0x1c] ;  /* 0x00001c061a177981 */ /* 0x000ee8000c1e1900 */
[----:B------:R-:W3:Y:S01]  /*03d0*/  LDG.E R17, desc[UR6][R14.64+0xc] ;  /* 0x00000c060e117981 */ /* 0x000ee2000c1e1900 */
[----:B----4-:R-:W-:-:S04]  /*03e0*/  IMAD.WIDE R24, R25, 0x4, R12 ;  /* 0x0000000419187825 */ /* 0x010fc800078e020c */
[----:B------:R-:W-:-:S04]  /*03f0*/  IMAD.WIDE R20, R21, 0x4, R12 ;  /* 0x0000000415147825 */ /* 0x000fc800078e020c */
[----:B--2---:R-:W-:Y:S01]  /*0400*/  FFMA R18, -R8, R22, R9 ;  /* 0x0000001608127223 */ /* 0x004fe20000000109 */
[----:B------:R-:W-:Y:S01]  /*0410*/  IMAD.WIDE R8, R19, 0x4, R12 ;  /* 0x0000000413087825 */ /* 0x000fe200078e020c */
[----:B------:R-:W2:Y:S03]  /*0420*/  LDG.E R22, desc[UR6][R14.64+0x8] ;  /* 0x000008060e167981 */ /* 0x000ea6000c1e1900 */
[----:B---3--:R-:W-:Y:S01]  /*0430*/  FFMA R18, -R11, R16, R18 ;  /* 0x000000100b127223 */ /* 0x008fe20000000112 */
[----:B------:R-:W-:Y:S01]  /*0440*/  IMAD.WIDE R10, R29, 0x4, R12 ;  /* 0x000000041d0a7825 */ /* 0x000fe200078e020c */
[----:B------:R-:W2:Y:S04]  /*0450*/  LDG.E R19, desc[UR6][R8.64] ;  /* 0x0000000608137981 */ /* 0x000ea8000c1e1900 */
[----:B------:R-:W3:Y:S04]  /*0460*/  LDG.E R16, desc[UR6][R14.64+0x10] ;  /* 0x000010060e107981 */ /* 0x000ee8000c1e1900 */
[----:B------:R-:W4:Y:S04]  /*0470*/  LDG.E R10, desc[UR6][R10.64] ;  /* 0x000000060a0a7981 */ /* 0x000f28000c1e1900 */
[----:B------:R-:W3:Y:S04]  /*0480*/  LDG.E R29, desc[UR6][R26.64+0x20] ;  /* 0x000020061a1d7981 */ /* 0x000ee8000c1e1900 */
[----:B------:R-:W3:Y:S04]  /*0490*/  LDG.E R8, desc[UR6][R20.64] ;  /* 0x0000000614087981 */ /* 0x000ee8000c1e1900 */
[----:B------:R-:W3:Y:S04]  /*04a0*/  LDG.E R11, desc[UR6][R24.64] ;  /* 0x00000006180b7981 */ /* 0x000ee8000c1e1900 */
[----:B------:R-:W3:Y:S04]  /*04b0*/  LDG.E R9, desc[UR6][R14.64+0x14] ;  /* 0x000014060e097981 */ /* 0x000ee8000c1e1900 */
[----:B------:R-:W3:Y:S04]  /*04c0*/  LDG.E R21, desc[UR6][R26.64+0x28] ;  /* 0x000028061a157981 */ /* 0x000ee8000c1e1900 */
[----:B------:R-:W3:Y:S04]  /*04d0*/  LDG.E R25, desc[UR6][R14.64+0x18] ;  /* 0x000018060e197981 */ /* 0x000ee8000c1e1900 */
[----:B------:R-:W3:Y:S01]  /*04e0*/  LDG.E R24, desc[UR6][R26.64+0x24] ;  /* 0x000024061a187981 */ /* 0x000ee2000c1e1900 */
[----:B--2---:R-:W-:Y:S01]  /*04f0*/  FFMA R22, -R22, R19, R18 ;  /* 0x0000001316167223 */ /* 0x004fe20000000112 */
[----:B------:R-:W-:-:S04]  /*0500*/  IMAD.WIDE R18, R28, 0x4, R12 ;  /* 0x000000041c127825 */ /* 0x000fc800078e020c */
[----:B----4-:R-:W-:Y:S01]  /*0510*/  FFMA R17, -R17, R10, R22 ;  /* 0x0000000a11117223 */ /* 0x010fe20000000116 */
[--C-:B------:R-:W-:Y:S01]  /*0520*/  IMAD.WIDE R22, R23, 0x4, R12.reuse ;  /* 0x0000000417167825 */ /* 0x100fe200078e020c */
[----:B------:R-:W2:Y:S03]  /*0530*/  LDG.E R10, desc[UR6][R18.64] ;  /* 0x00000006120a7981 */ /* 0x000ea6000c1e1900 */
[----:B---3--:R-:W-:Y:S02]  /*0540*/  IMAD.WIDE R28, R29, 0x4, R12 ;  /* 0x000000041d1c7825 */ /* 0x008fe400078e020c */
[----:B------:R-:W3:Y:S04]  /*0550*/  LDG.E R22, desc[UR6][R22.64] ;  /* 0x0000000616167981 */ /* 0x000ee8000c1e1900 */
[----:B------:R-:W4:Y:S01]  /*0560*/  LDG.E R29, desc[UR6][R28.64] ;  /* 0x000000061c1d7981 */ /* 0x000f22000c1e1900 */
[----:B------:R-:W-:-:S03]  /*0570*/  FFMA R16, -R16, R11, R17 ;  /* 0x0000000b10107223 */ /* 0x000fc60000000111 */
[----:B------:R-:W3:Y:S04]  /*0580*/  LDG.E R11, desc[UR6][R14.64+0x1c] ;  /* 0x00001c060e0b7981 */ /* 0x000ee8000c1e1900 */
[----:B------:R-:W4:Y:S04]  /*0590*/  LDG.E R17, desc[UR6][R26.64+0x2c] ;  /* 0x00002c061a117981 */ /* 0x000f28000c1e1900 */
[----:B------:R-:W4:Y:S04]  /*05a0*/  LDG.E R18, desc[UR6][R14.64+0x20] ;  /* 0x000020060e127981 */ /* 0x000f28000c1e1900 */
[----:B------:R-:W4:Y:S01]  /*05b0*/  LDG.E R19, desc[UR6][R26.64+0x30] ;  /* 0x000030061a137981 */ /* 0x000f22000c1e1900 */
[----:B------:R-:W-:-:S03]  /*05c0*/  FFMA R16, -R9, R8, R16 ;  /* 0x0000000809107223 */ /* 0x000fc60000000110 */
[----:B------:R-:W4:Y:S04]  /*05d0*/  LDG.E R23, desc[UR6][R26.64+0x34] ;  /* 0x000034061a177981 */ /* 0x000f28000c1e1900 */
[----:B------:R-:W4:Y:S04]  /*05e0*/  LDG.E R8, desc[UR6][R26.64+0x38] ;  /* 0x000038061a087981 */ /* 0x000f28000c1e1900 */
[----:B------:R-:W4:Y:S01]  /*05f0*/  LDG.E R9, desc[UR6][R26.64+0x3c] ;  /* 0x00003c061a097981 */ /* 0x000f22000c1e1900 */
[----:B------:R-:W-:-:S03]  /*0600*/  IMAD.WIDE R20, R21, 0x4, R12 ;  /* 0x0000000415147825 */ /* 0x000fc600078e020c */
[----:B------:R-:W4:Y:S04]  /*0610*/  LDG.E R28, desc[UR6][R14.64+0x28] ;  /* 0x000028060e1c7981 */ /* 0x000f28000c1e1900 */
[----:B------:R-:W4:Y:S04]  /*0620*/  LDG.E R20, desc[UR6][R20.64] ;  /* 0x0000000614147981 */ /* 0x000f28000c1e1900 */
[----:B------:R-:W4:Y:S01]  /*0630*/  LDG.E R21, desc[UR6][R14.64+0x3c] ;  /* 0x00003c060e157981 */ /* 0x000f22000c1e1900 */
[----:B--2---:R-:W-:Y:S01]  /*0640*/  FFMA R10, -R25, R10, R16 ;  /* 0x0000000a190a7223 */ /* 0x004fe20000000110 */
[----:B------:R-:W-:-:S04]  /*0650*/  IMAD.WIDE R24, R24, 0x4, R12 ;  /* 0x0000000418187825 */ /* 0x000fc800078e020c */
[----:B---3--:R-:W-:Y:S02]  /*0660*/  FFMA R22, -R11, R22, R10 ;  /* 0x000000160b167223 */ /* 0x008fe4000000010a */
[----:B------:R0:W2:Y:S01]  /*0670*/  LDG.E R10, desc[UR6][R24.64] ;  /* 0x00000006180a7981 */ /* 0x0000a2000c1e1900 */
[----:B----4-:R-:W-:-:S03]  /*0680*/  IMAD.WIDE R16, R17, 0x4, R12 ;  /* 0x0000000411107825 */ /* 0x010fc600078e020c */
[----:B------:R-:W2:Y:S01]  /*0690*/  LDG.E R11, desc[UR6][R14.64+0x24] ;  /* 0x000024060e0b7981 */ /* 0x000ea2000c1e1900 */
[----:B------:R-:W-:-:S03]  /*06a0*/  FFMA R29, -R18, R29, R22 ;  /* 0x0000001d121d7223 */ /* 0x000fc60000000116 */
[----:B------:R-:W3:Y:S01]  /*06b0*/  LDG.E R17, desc[UR6][R16.64] ;  /* 0x0000000610117981 */ /* 0x000ee2000c1e1900 */
[----:B------:R-:W-:-:S04]  /*06c0*/  IMAD.WIDE R18, R19, 0x4, R12 ;  /* 0x0000000413127825 */ /* 0x000fc800078e020c */
[--C-:B------:R-:W-:Y:S02]  /*06d0*/  IMAD.WIDE R22, R23, 0x4, R12.reuse ;  /* 0x0000000417167825 */ /* 0x100fe400078e020c */
[----:B------:R-:W4:Y:S04]  /*06e0*/  LDG.E R19, desc[UR6][R18.64] ;  /* 0x0000000612137981 */ /* 0x000f28000c1e1900 */
[----:B------:R-:W3:Y:S01]  /*06f0*/  LDG.E R16, desc[UR6][R14.64+0x2c] ;  /* 0x00002c060e107981 */ /* 0x000ee2000c1e1900 */
[----:B0-----:R-:W-:-:S03]  /*0700*/  IMAD.WIDE R24, R8, 0x4, R12 ;  /* 0x0000000408187825 */ /* 0x001fc600078e020c */
[----:B------:R-:W4:Y:S04]  /*0710*/  LDG.E R23, desc[UR6][R22.64] ;  /* 0x0000000616177981 */ /* 0x000f28000c1e1900 */
[----:B------:R-:W4:Y:S01]  /*0720*/  LDG.E R18, desc[UR6][R14.64+0x30] ;  /* 0x000030060e127981 */ /* 0x000f22000c1e1900 */
[----:B------:R-:W-:-:S03]  /*0730*/  IMAD.WIDE R26, R9, 0x4, R12 ;  /* 0x00000004091a7825 */ /* 0x000fc600078e020c */
[----:B------:R-:W4:Y:S04]  /*0740*/  LDG.E R8, desc[UR6][R14.64+0x34] ;  /* 0x000034060e087981 */ /* 0x000f28000c1e1900 */
[----:B------:R-:W4:Y:S04]  /*0750*/  LDG.E R24, desc[UR6][R24.64] ;  /* 0x0000000618187981 */ /* 0x000f28000c1e1900 */
[----:B------:R-:W4:Y:S04]  /*0760*/  LDG.E R9, desc[UR6][R14.64+0x38] ;  /* 0x000038060e097981 */ /* 0x000f28000c1e1900 */
[----:B------:R-:W4:Y:S01]  /*0770*/  LDG.E R26, desc[UR6][R26.64] ;  /* 0x000000061a1a7981 */ /* 0x000f22000c1e1900 */
[----:B------:R-:W-:-:S04]  /*0780*/  IADD3 R4, PT, PT, R4, 0x10, RZ ;  /* 0x0000001004047810 */ /* 0x000fc80007ffe0ff */
[----:B------:R-:W-:Y:S02]  /*0790*/  ISETP.NE.AND P0, PT, R4, RZ, PT ;  /* 0x000000ff0400720c */ /* 0x000fe40003f05270 */
[----:B------:R-:W-:Y:S01]  /*07a0*/  IADD3 R5, PT, PT, R5, 0x10, RZ ;  /* 0x0000001005057810 */ /* 0x000fe20007ffe0ff */
[----:B--2---:R-:W-:-:S04]  /*07b0*/  FFMA R11, -R11, R10, R29 ;  /* 0x0000000a0b0b7223 */ /* 0x004fc8000000011d */
[----:B------:R-:W-:-:S04]  /*07c0*/  FFMA R11, -R28, R20, R11 ;  /* 0x000000141c0b7223 */ /* 0x000fc8000000010b */
[----:B---3--:R-:W-:-:S04]  /*07d0*/  FFMA R11, -R16, R17, R11 ;  /* 0x00000011100b7223 */ /* 0x008fc8000000010b */
[----:B----4-:R-:W-:-:S04]  /*07e0*/  FFMA R11, -R18, R19, R11 ;  /* 0x00000013120b7223 */ /* 0x010fc8000000010b */
[----:B------:R-:W-:-:S04]  /*07f0*/  FFMA R8, -R8, R23, R11 ;  /* 0x0000001708087223 */ /* 0x000fc8000000010b */
[----:B------:R-:W-:-:S04]  /*0800*/  FFMA R8, -R9, R24, R8 ;  /* 0x0000001809087223 */ /* 0x000fc80000000108 */
[----:B------:R-:W-:Y:S01]  /*0810*/  FFMA R9, -R21, R26, R8 ;  /* 0x0000001a15097223 */ /* 0x000fe20000000108 */
[----:B------:R-:W-:Y:S06]  /*0820*/  @P0 BRA `(.L_x_6) ;  /* 0xfffffff800a00947 */ /* 0x000fec000383ffff */
.L_x_5:
[----:B------:R-:W-:Y:S05]  /*0830*/  BSYNC.RECONVERGENT B2 ;  /* 0x0000000000027941 */ /* 0x000fea0003800200 */
.L_x_4:
[----:B------:R-:W-:Y:S05]  /*0840*/  @!P1 BRA `(.L_x_3) ;  /* 0x0000000400a49947 */ /* 0x000fea0003800000 */
[----:B------:R-:W-:Y:S01]  /*0850*/  ISETP.GE.U32.AND P0, PT, R7, 0x8, PT ;  /* 0x000000080700780c */ /* 0x000fe20003f06070 */
[----:B------:R-:W-:Y:S01]  /*0860*/  BSSY.RECONVERGENT B2, `(.L_x_7) ;  /* 0x0000030000027945 */ /* 0x000fe20003800200 */
[----:B------:R-:W-:-:S11]  /*0870*/  LOP3.LUT P1, R4, R6, 0x7, RZ, 0xc0, !PT ;  /* 0x0000000706047812 */ /* 0x000fd6000782c0ff */
[----:B------:R-:W-:Y:S05]  /*0880*/  @!P0 BRA `(.L_x_8) ;  /* 0x0000000000b48947 */ /* 0x000fea0003800000 */
[----:B------:R-:W0:Y:S08]  /*0890*/  LDC.64 R20, c[0x0][0x388] ;  /* 0x0000e200ff147b82 */ /* 0x000e300000000a00 */
[----:B------:R-:W1:Y:S01]  /*08a0*/  LDC.64 R14, c[0x0][0x390] ;  /* 0x0000e400ff0e7b82 */ /* 0x000e620000000a00 */
[----:B0-----:R-:W-:-:S05]  /*08b0*/  IMAD.WIDE R20, R5, 0x4, R20 ;  /* 0x0000000405147825 */ /* 0x001fca00078e0214 */
[----:B------:R-:W2:Y:S04]  /*08c0*/  LDG.E R27, desc[UR6][R20.64] ;  /* 0x00000006141b7981 */ /* 0x000ea8000c1e1900 */
[----:B------:R-:W3:Y:S04]  /*08d0*/  LDG.E R29, desc[UR6][R20.64+0x4] ;  /* 0x00000406141d7981 */ /* 0x000ee8000c1e1900 */
[----:B------:R-:W4:Y:S04]  /*08e0*/  LDG.E R19, desc[UR6][R20.64+0x8] ;  /* 0x0000080614137981 */ /* 0x000f28000c1e1900 */
[----:B------:R-:W4:Y:S01]  /*08f0*/  LDG.E R17, desc[UR6][R20.64+0xc] ;  /* 0x00000c0614117981 */ /* 0x000f22000c1e1900 */
[----:B-1----:R-:W-:-:S03]  /*0900*/  IMAD.WIDE R14, R5, 0x4, R14 ;  /* 0x00000004050e7825 */ /* 0x002fc600078e020e */
[----:B------:R-:W4:Y:S04]  /*0910*/  LDG.E R24, desc[UR6][R20.64+0x10] ;  /* 0x0000100614187981 */ /* 0x000f28000c1e1900 */
[----:B------:R-:W4:Y:S04]  /*0920*/  LDG.E R25, desc[UR6][R20.64+0x14] ;  /* 0x0000140614197981 */ /* 0x000f28000c1e1900 */
[----:B------:R-:W4:Y:S04]  /*0930*/  LDG.E R10, desc[UR6][R14.64] ;  /* 0x000000060e0a7981 */ /* 0x000f28000c1e1900 */
[----:B------:R-:W4:Y:S04]  /*0940*/  LDG.E R11, desc[UR6][R20.64+0x18] ;  /* 0x00001806140b7981 */ /* 0x000f28000c1e1900 */
[----:B------:R0:W4:Y:S04]  /*0950*/  LDG.E R7, desc[UR6][R20.64+0x1c] ;  /* 0x00001c0614077981 */ /* 0x000128000c1e1900 */
[----:B------:R-:W4:Y:S01]  /*0960*/  LDG.E R23, desc[UR6][R14.64+0x4] ;  /* 0x000004060e177981 */ /* 0x000f22000c1e1900 */
[----:B--2---:R-:W-:-:S05]  /*0970*/  IMAD.WIDE R26, R27, 0x4, R12 ;  /* 0x000000041b1a7825 */ /* 0x004fca00078e020c */
[----:B------:R-:W2:Y:S01]  /*0980*/  LDG.E R22, desc[UR6][R26.64] ;  /* 0x000000061a167981 */ /* 0x000ea2000c1e1900 */
[----:B---3--:R-:W-:-:S04]  /*0990*/  IMAD.WIDE R28, R29, 0x4, R12 ;  /* 0x000000041d1c7825 */ /* 0x008fc800078e020c */
[--C-:B----4-:R-:W-:Y:S01]  /*09a0*/  IMAD.WIDE R18, R19, 0x4, R12.reuse ;  /* 0x0000000413127825 */ /* 0x110fe200078e020c */
[----:B------:R1:W3:Y:S03]  /*09b0*/  LDG.E R8, desc[UR6][R28.64] ;  /* 0x000000061c087981 */ /* 0x0002e6000c1e1900 */
[--C-:B------:R-:W-:Y:S01]  /*09c0*/  IMAD.WIDE R16, R17, 0x4, R12.reuse ;  /* 0x0000000411107825 */ /* 0x100fe200078e020c */
[----:B------:R-:W4:Y:S04]  /*09d0*/  LDG.E R27, desc[UR6][R14.64+0x8] ;  /* 0x000008060e1b7981 */ /* 0x000f28000c1e1900 */
[----:B------:R-:W4:Y:S01]  /*09e0*/  LDG.E R18, desc[UR6][R18.64] ;  /* 0x0000000612127981 */ /* 0x000f22000c1e1900 */
[----:B0-----:R-:W-:-:S03]  /*09f0*/  IMAD.WIDE R20, R24, 0x4, R12 ;  /* 0x0000000418147825 */ /* 0x001fc600078e020c */
[----:B------:R-:W4:Y:S01]  /*0a00*/  LDG.E R17, desc[UR6][R16.64] ;  /* 0x0000000610117981 */ /* 0x000f22000c1e1900 */
[----:B------:R-:W-:-:S03]  /*0a10*/  IMAD.WIDE R24, R25, 0x4, R12 ;  /* 0x0000000419187825 */ /* 0x000fc600078e020c */
[----:B------:R-:W4:Y:S04]  /*0a20*/  LDG.E R26, desc[UR6][R14.64+0xc] ;  /* 0x00000c060e1a7981 */ /* 0x000f28000c1e1900 */
[----:B------:R-:W4:Y:S01]  /*0a30*/  LDG.E R20, desc[UR6][R20.64] ;  /* 0x0000000614147981 */ /* 0x000f22000c1e1900 */
[----:B-1----:R-:W-:-:S03]  /*0a40*/  IMAD.WIDE R28, R7, 0x4, R12 ;  /* 0x00000004071c7825 */ /* 0x002fc600078e020c */
[----:B------:R-:W4:Y:S04]  /*0a50*/  LDG.E R24, desc[UR6][R24.64] ;  /* 0x0000000618187981 */ /* 0x000f28000c1e1900 */
[----:B------:R-:W4:Y:S04]  /*0a60*/  LDG.E R19, desc[UR6][R14.64+0x14] ;  /* 0x000014060e137981 */ /* 0x000f28000c1e1900 */
[----:B------:R-:W4:Y:S04]  /*0a70*/  LDG.E R7, desc[UR6][R14.64+0x18] ;  /* 0x000018060e077981 */ /* 0x000f28000c1e1900 */
[----:B------:R-:W4:Y:S04]  /*0a80*/  LDG.E R16, desc[UR6][R14.64+0x1c] ;  /* 0x00001c060e107981 */ /* 0x000f28000c1e1900 */
[----:B------:R-:W4:Y:S01]  /*0a90*/  LDG.E R28, desc[UR6][R28.64] ;  /* 0x000000061c1c7981 */ /* 0x000f22000c1e1900 */
[----:B--2---:R-:W-:-:S03]  /*0aa0*/  FFMA R22, -R10, R22, R9 ;  /* 0x000000160a167223 */ /* 0x004fc60000000109 */
[----:B------:R-:W2:Y:S01]  /*0ab0*/  LDG.E R9, desc[UR6][R14.64+0x10] ;  /* 0x000010060e097981 */ /* 0x000ea2000c1e1900 */
[----:B------:R-:W-:-:S06]  /*0ac0*/  IMAD.WIDE R10, R11, 0x4, R12 ;  /* 0x000000040b0a7825 */ /* 0x000fcc00078e020c */
[----:B------:R-:W2:Y:S01]  /*0ad0*/  LDG.E R10, desc[UR6][R10.64] ;  /* 0x000000060a0a7981 */ /* 0x000ea2000c1e1900 */
[----:B---3--:R-:W-:-:S04]  /*0ae0*/  FFMA R8, -R23, R8, R22 ;  /* 0x0000000817087223 */ /* 0x008fc80000000116 */
[----:B----4-:R-:W-:-:S04]  /*0af0*/  FFMA R27, -R27, R18, R8 ;  /* 0x000000121b1b7223 */ /* 0x010fc80000000108 */
[----:B------:R-:W-:Y:S01]  /*0b00*/  FFMA R26, -R26, R17, R27 ;  /* 0x000000111a1a7223 */ /* 0x000fe2000000011b */
[----:B------:R-:W-:-:S03]  /*0b10*/  IADD3 R5, PT, PT, R5, 0x8, RZ ;  /* 0x0000000805057810 */ /* 0x000fc60007ffe0ff */
[----:B--2---:R-:W-:-:S04]  /*0b20*/  FFMA R20, -R9, R20, R26 ;  /* 0x0000001409147223 */ /* 0x004fc8000000011a */
[----:B------:R-:W-:-:S04]  /*0b30*/  FFMA R20, -R19, R24, R20 ;  /* 0x0000001813147223 */ /* 0x000fc80000000114 */
[----:B------:R-:W-:-:S04]  /*0b40*/  FFMA R7, -R7, R10, R20 ;  /* 0x0000000a07077223 */ /* 0x000fc80000000114 */
[----:B------:R-:W-:-:S07]  /*0b50*/  FFMA R9, -R16, R28, R7 ;  /* 0x0000001c10097223 */ /* 0x000fce0000000107 */
.L_x_8:
[----:B------:R-:W-:Y:S05]  /*0b60*/  BSYNC.RECONVERGENT B2 ;  /* 0x0000000000027941 */ /* 0x000fea0003800200 */
.L_x_7:
[----:B------:R-:W-:Y:S05]  /*0b70*/  @!P1 BRA `(.L_x_3) ;  /* 0x0000000000d89947 */ /* 0x000fea0003800000 */
[----:B------:R-:W-:Y:S01]  /*0b80*/  ISETP.GE.U32.AND P0, PT, R4, 0x4, PT ;  /* 0x000000040400780c */ /* 0x000fe20003f06070 */
[----:B------:R-:W-:Y:S01]  /*0b90*/  BSSY.RECONVERGENT B2, `(.L_x_9) ;  /* 0x000001d000027945 */ /* 0x000fe20003800200 */
[----:B------:R-:W-:-:S04]  /*0ba0*/  LOP3.LUT R6, R6, 0x3, RZ, 0xc0, !PT ;  /* 0x0000000306067812 */ /* 0x000fc800078ec0ff */
[----:B------:R-:W-:-:S07]  /*0bb0*/  ISETP.NE.AND P1, PT, R6, RZ, PT ;  /* 0x000000ff0600720c */ /* 0x000fce0003f25270 */
[----:B------:R-:W-:Y:S06]  /*0bc0*/  @!P0 BRA `(.L_x_10) ;  /* 0x0000000000648947 */ /* 0x000fec0003800000 */
[----:B------:R-:W0:Y:S02]  /*0bd0*/  LDC.64 R10, c[0x0][0x388] ;  /* 0x0000e200ff0a7b82 */ /* 0x000e240000000a00 */
[----:B0-----:R-:W-:-:S06]  /*0be0*/  IMAD.WIDE R14, R5, 0x4, R10 ;  /* 0x00000004050e7825 */ /* 0x001fcc00078e020a */
[----:B------:R-:W0:Y:S01]  /*0bf0*/  LDC.64 R10, c[0x0][0x390] ;  /* 0x0000e400ff0a7b82 */ /* 0x000e220000000a00 */
[----:B------:R-:W2:Y:S04]  /*0c00*/  LDG.E R21, desc[UR6][R14.64] ;  /* 0x000000060e157981 */ /* 0x000ea8000c1e1900 */
[----:B------:R-:W3:Y:S04]  /*0c10*/  LDG.E R17, desc[UR6][R14.64+0x4] ;  /* 0x000004060e117981 */ /* 0x000ee8000c1e1900 */
[----:B------:R-:W4:Y:S04]  /*0c20*/  LDG.E R19, desc[UR6][R14.64+0x8] ;  /* 0x000008060e137981 */ /* 0x000f28000c1e1900 */
[----:B------:R-:W4:Y:S01]  /*0c30*/  LDG.E R23, desc[UR6][R14.64+0xc] ;  /* 0x00000c060e177981 */ /* 0x000f22000c1e1900 */
[----:B0-----:R-:W-:-:S05]  /*0c40*/  IMAD.WIDE R10, R5, 0x4, R10 ;  /* 0x00000004050a7825 */ /* 0x001fca00078e020a */
[----:B------:R-:W4:Y:S04]  /*0c50*/  LDG.E R4, desc[UR6][R10.64] ;  /* 0x000000060a047981 */ /* 0x000f28000c1e1900 */
[----:B------:R-:W4:Y:S04]  /*0c60*/  LDG.E R7, desc[UR6][R10.64+0x4] ;  /* 0x000004060a077981 */ /* 0x000f28000c1e1900 */
[----:B------:R-:W4:Y:S01]  /*0c70*/  LDG.E R25, desc[UR6][R10.64+0xc] ;  /* 0x00000c060a197981 */ /* 0x000f22000c1e1900 */
[----:B--2---:R-:W-:-:S04]  /*0c80*/  IMAD.WIDE R20, R21, 0x4, R12 ;  /* 0x0000000415147825 */ /* 0x004fc800078e020c */
[--C-:B---3--:R-:W-:Y:S02]  /*0c90*/  IMAD.WIDE R16, R17, 0x4, R12.reuse ;  /* 0x0000000411107825 */ /* 0x108fe400078e020c */
[----:B------:R-:W2:Y:S02]  /*0ca0*/  LDG.E R20, desc[UR6][R20.64] ;  /* 0x0000000614147981 */ /* 0x000ea4000c1e1900 */
[--C-:B----4-:R-:W-:Y:S02]  /*0cb0*/  IMAD.WIDE R18, R19, 0x4, R12.reuse ;  /* 0x0000000413127825 */ /* 0x110fe400078e020c */
[----:B------:R-:W3:Y:S02]  /*0cc0*/  LDG.E R16, desc[UR6][R16.64] ;  /* 0x0000000610107981 */ /* 0x000ee4000c1e1900 */
[----:B------:R-:W-:Y:S02]  /*0cd0*/  IMAD.WIDE R14, R23, 0x4, R12 ;  /* 0x00000004170e7825 */ /* 0x000fe400078e020c */
[----:B------:R-:W4:Y:S04]  /*0ce0*/  LDG.E R18, desc[UR6][R18.64] ;  /* 0x0000000612127981 */ /* 0x000f28000c1e1900 */
[----:B------:R-:W4:Y:S04]  /*0cf0*/  LDG.E R23, desc[UR6][R10.64+0x8] ;  /* 0x000008060a177981 */ /* 0x000f28000c1e1900 */
[----:B------:R-:W4:Y:S01]  /*0d00*/  LDG.E R14, desc[UR6][R14.64] ;  /* 0x000000060e0e7981 */ /* 0x000f22000c1e1900 */
[----:B------:R-:W-:Y:S01]  /*0d10*/  IADD3 R5, PT, PT, R5, 0x4, RZ ;  /* 0x0000000405057810 */ /* 0x000fe20007ffe0ff */
[----:B--2---:R-:W-:-:S04]  /*0d20*/  FFMA R4, -R4, R20, R9 ;  /* 0x0000001404047223 */ /* 0x004fc80000000109 */
[----:B---3--:R-:W-:-:S04]  /*0d30*/  FFMA R4, -R7, R16, R4 ;  /* 0x0000001007047223 */ /* 0x008fc80000000104 */
[----:B----4-:R-:W-:-:S04]  /*0d40*/  FFMA R4, -R23, R18, R4 ;  /* 0x0000001217047223 */ /* 0x010fc80000000104 */
[----:B------:R-:W-:-:S07]  /*0d50*/  FFMA R9, -R25, R14, R4 ;  /* 0x0000000e19097223 */ /* 0x000fce0000000104 */
.L_x_10:
[----:B------:R-:W-:Y:S05]  /*0d60*/  BSYNC.RECONVERGENT B2 ;  /* 0x0000000000027941 */ /* 0x000fea0003800200 */
.L_x_9:
[----:B------:R-:W-:Y:S05]  /*0d70*/  @!P1 BRA `(.L_x_3) ;  /* 0x0000000000589947 */ /* 0x000fea0003800000 */
[----:B------:R-:W0:Y:S08]  /*0d80*/  LDC.64 R10, c[0x0][0x388] ;  /* 0x0000e200ff0a7b82 */ /* 0x000e300000000a00 */
[----:B------:R-:W1:Y:S01]  /*0d90*/  LDC.64 R14, c[0x0][0x390] ;  /* 0x0000e400ff0e7b82 */ /* 0x000e620000000a00 */
[----:B0-----:R-:W-:-:S05]  /*0da0*/  IMAD.WIDE R10, R5, 0x4, R10 ;  /* 0x00000004050a7825 */ /* 0x001fca00078e020a */
[----:B------:R-:W2:Y:S01]  /*0db0*/  LDG.E R7, desc[UR6][R10.64] ;  /* 0x000000060a077981 */ /* 0x000ea2000c1e1900 */
[----:B-1----:R-:W-:-:S05]  /*0dc0*/  IMAD.WIDE R4, R5, 0x4, R14 ;  /* 0x0000000405047825 */ /* 0x002fca00078e020e */
[----:B------:R-:W3:Y:S01]  /*0dd0*/  LDG.E R8, desc[UR6][R4.64] ;  /* 0x0000000604087981 */ /* 0x000ee2000c1e1900 */
[----:B------:R-:W-:Y:S01]  /*0de0*/  ISETP.NE.AND P0, PT, R6, 0x1, PT ;  /* 0x000000010600780c */ /* 0x000fe20003f05270 */
[----:B--2---:R-:W-:-:S06]  /*0df0*/  IMAD.WIDE R14, R7, 0x4, R12 ;  /* 0x00000004070e7825 */ /* 0x004fcc00078e020c */
[----:B------:R-:W3:Y:S02]  /*0e00*/  LDG.E R14, desc[UR6][R14.64] ;  /* 0x000000060e0e7981 */ /* 0x000ee4000c1e1900 */
[----:B---3--:R-:W-:-:S04]  /*0e10*/  FFMA R9, -R8, R14, R9 ;  /* 0x0000000e08097223 */ /* 0x008fc80000000109 */
[----:B------:R-:W-:Y:S05]  /*0e20*/  @!P0 BRA `(.L_x_3) ;  /* 0x00000000002c8947 */ /* 0x000fea0003800000 */
[----:B------:R-:W-:Y:S01]  /*0e30*/  ISETP.NE.AND P0, PT, R6, 0x2, PT ;  /* 0x000000020600780c */ /* 0x000fe20003f05270 */
[----:B------:R-:W2:Y:S04]  /*0e40*/  LDG.E R7, desc[UR6][R10.64+0x4] ;  /* 0x000004060a077981 */ /* 0x000ea8000c1e1900 */
[----:B------:R-:W3:Y:S08]  /*0e50*/  LDG.E R8, desc[UR6][R4.64+0x4] ;  /* 0x0000040604087981 */ /* 0x000ef0000c1e1900 */
[----:B------:R-:W4:Y:S04]  /*0e60*/  @P0 LDG.E R15, desc[UR6][R10.64+0x8] ;  /* 0x000008060a0f0981 */ /* 0x000f28000c1e1900 */
[----:B------:R-:W3:Y:S01]  /*0e70*/  @P0 LDG.E R14, desc[UR6][R4.64+0x8] ;  /* 0x00000806040e0981 */ /* 0x000ee2000c1e1900 */
[----:B--2---:R-:W-:-:S06]  /*0e80*/  IMAD.WIDE R6, R7, 0x4, R12 ;  /* 0x0000000407067825 */ /* 0x004fcc00078e020c */
[----:B------:R-:W3:Y:S01]  /*0e90*/  LDG.E R6, desc[UR6][R6.64] ;  /* 0x0000000606067981 */ /* 0x000ee2000c1e1900 */
[----:B----4-:R-:W-:-:S06]  /*0ea0*/  @P0 IMAD.WIDE R12, R15, 0x4, R12 ;  /* 0x000000040f0c0825 */ /* 0x010fcc00078e020c */
[----:B------:R-:W2:Y:S01]  /*0eb0*/  @P0 LDG.E R12, desc[UR6][R12.64] ;  /* 0x000000060c0c0981 */ /* 0x000ea2000c1e1900 */
[----:B---3--:R-:W-:-:S04]  /*0ec0*/  FFMA R9, -R8, R6, R9 ;  /* 0x0000000608097223 */ /* 0x008fc80000000109 */
[----:B--2---:R-:W-:-:S07]  /*0ed0*/  @P0 FFMA R9, -R14, R12, R9 ;  /* 0x0000000c0e090223 */ /* 0x004fce0000000109 */
.L_x_3:
[----:B------:R-:W-:Y:S05]  /*0ee0*/  BSYNC.RECONVERGENT B0 ;  /* 0x0000000000007941 */ /* 0x000fea0003800200 */
.L_x_2:
[----:B-----5:R-:W0:Y:S01]  /*0ef0*/  MUFU.RCP R4, R3 ;  /* 0x0000000300047308 */ /* 0x020e220000001000 */
[----:B------:R-:W-:Y:S01]  /*0f00*/  FFMA R2, R2, R3, R9 ;  /* 0x0000000302027223 */ /* 0x000fe20000000009 */
[----:B------:R-:W-:Y:S06]  /*0f10*/  BSSY.RECONVERGENT B0, `(.L_x_11) ;  /* 0x000000b000007945 */ /* 0x000fec0003800200 */
[----:B------:R-:W1:Y:S01]  /*0f20*/  FCHK P0, R2, R3 ;  /* 0x0000000302007302 */ /* 0x000e620000000000 */
[----:B0-----:R-:W-:-:S04]  /*0f30*/  FFMA R5, -R3, R4, 1 ;  /* 0x3f80000003057423 */ /* 0x001fc80000000104 */
[----:B------:R-:W-:-:S04]  /*0f40*/  FFMA R5, R4, R5, R4 ;  /* 0x0000000504057223 */ /* 0x000fc80000000004 */
[----:B------:R-:W-:-:S04]  /*0f50*/  FFMA R4, R2, R5, RZ ;  /* 0x0000000502047223 */ /* 0x000fc800000000ff */
[----:B------:R-:W-:-:S04]  /*0f60*/  FFMA R6, -R3, R4, R2 ;  /* 0x0000000403067223 */ /* 0x000fc80000000102 */
[----:B------:R-:W-:Y:S01]  /*0f70*/  FFMA R5, R5, R6, R4 ;  /* 0x0000000605057223 */ /* 0x000fe20000000004 */
[----:B-1----:R-:W-:Y:S06]  /*0f80*/  @!P0 BRA `(.L_x_12) ;  /* 0x00000000000c8947 */ /* 0x002fec0003800000 */
[----:B------:R-:W-:-:S07]  /*0f90*/  MOV R4, 0xfb0 ;  /* 0x00000fb000047802 */ /* 0x000fce0000000f00 */
[----:B------:R-:W-:Y:S05]  /*0fa0*/  CALL.REL.NOINC `($__internal_0_$__cuda_sm3x_div_rn_noftz_f32_slowpath) ;  /* 0x00000000002c7944 */ /* 0x000fea0003c00000 */
[----:B------:R-:W-:-:S07]  /*0fb0*/  MOV R5, R2 ;  /* 0x0000000200057202 */ /* 0x000fce0000000f00 */
.L_x_12:
[----:B------:R-:W-:Y:S05]  /*0fc0*/  BSYNC.RECONVERGENT B0 ;  /* 0x0000000000007941 */ /* 0x000fea0003800200 */
.L_x_11:
[----:B------:R-:W0:Y:S02]  /*0fd0*/  LDC.64 R2, c[0x0][0x3a0] ;  /* 0x0000e800ff027b82 */ /* 0x000e240000000a00 */
[----:B0-----:R-:W-:-:S05]  /*0fe0*/  IMAD.WIDE R2, R0, 0x4, R2 ;  /* 0x0000000400027825 */ /* 0x001fca00078e0202 */
[----:B------:R0:W-:Y:S02]  /*0ff0*/  STG.E desc[UR6][R2.64], R5 ;  /* 0x0000000502007986 */ /* 0x0001e4000c101906 */
.L_x_1:
[----:B------:R-:W-:Y:S05]  /*1000*/  BSYNC.RECONVERGENT B1 ;  /* 0x0000000000017941 */ /* 0x000fea0003800200 */
.L_x_0:
[----:B------:R-:W1:Y:S01]  /*1010*/  LDCU UR5, c[0x0][0x398] ;  /* 0x00007300ff0577ac */ /* 0x000e620008000800 */
[----:B------:R-:W-:-:S04]  /*1020*/  IADD3 R0, PT, PT, R0, UR4, RZ ;  /* 0x0000000400007c10 */ /* 0x000fc8000fffe0ff */
[----:B-1----:R-:W-:-:S13]  /*1030*/  ISETP.GE.AND P0, PT, R0, UR5, PT ;  /* 0x0000000500007c0c */ /* 0x002fda000bf06270 */
[----:B------:R-:W-:Y:S05]  /*1040*/  @!P0 BRA `(.L_x_13) ;  /* 0xfffffff000188947 */ /* 0x000fea000383ffff */
[----:B------:R-:W-:Y:S05]  /*1050*/  EXIT ;  /* 0x000000000000794d */ /* 0x000fea0003800000 */
        .weak           $__internal_0_$__cuda_sm3x_div_rn_noftz_f32_slowpath
        .type           $__internal_0_$__cuda_sm3x_div_rn_noftz_f32_slowpath,@function
        .size           $__internal_0_$__cuda_sm3x_div_rn_noftz_f32_slowpath,(.L_x_47 - $__internal_0_$__cuda_sm3x_div_rn_noftz_f32_slowpath)
$__internal_0_$__cuda_sm3x_div_rn_noftz_f32_slowpath:
[----:B------:R-:W-:Y:S01]  /*1060*/  SHF.R.U32.HI R6, RZ, 0x17, R3 ;  /* 0x00000017ff067819 */ /* 0x000fe20000011603 */
[----:B------:R-:W-:Y:S01]  /*1070*/  BSSY.RECONVERGENT B2, `(.L_x_14) ;  /* 0x0000064000027945 */ /* 0x000fe20003800200 */
[----:B------:R-:W-:Y:S02]  /*1080*/  SHF.R.U32.HI R5, RZ, 0x17, R2 ;  /* 0x00000017ff057819 */ /* 0x000fe40000011602 */
[----:B------:R-:W-:Y:S02]  /*1090*/  LOP3.LUT R13, R6, 0xff, RZ, 0xc0, !PT ;  /* 0x000000ff060d7812 */ /* 0x000fe400078ec0ff */
[----:B------:R-:W-:Y:S02]  /*10a0*/  LOP3.LUT R10, R5, 0xff, RZ, 0xc0, !PT ;  /* 0x000000ff050a7812 */ /* 0x000fe400078ec0ff */
[----:B------:R-:W-:Y:S02]  /*10b0*/  IADD3 R9, PT, PT, R13, -0x1, RZ ;  /* 0xffffffff0d097810 */ /* 0x000fe40007ffe0ff */
[----:B------:R-:W-:-:S02]  /*10c0*/  IADD3 R8, PT, PT, R10, -0x1, RZ ;  /* 0xffffffff0a087810 */ /* 0x000fc40007ffe0ff */
[----:B------:R-:W-:Y:S02]  /*10d0*/  ISETP.GT.U32.AND P0, PT, R9, 0xfd, PT ;  /* 0x000000fd0900780c */ /* 0x000fe40003f04070 */
[----:B------:R-:W-:Y:S02]  /*10e0*/  MOV R5, R2 ;  /* 0x0000000200057202 */ /* 0x000fe40000000f00 */
[----:B------:R-:W-:Y:S02]  /*10f0*/  ISETP.GT.U32.OR P0, PT, R8, 0xfd, P0 ;  /* 0x000000fd0800780c */ /* 0x000fe40000704470 */
[----:B------:R-:W-:-:S11]  /*1100*/  MOV R6, R3 ;  /* 0x0000000300067202 */ /* 0x000fd60000000f00 */
[----:B------:R-:W-:Y:S01]  /*1110*/  @!P0 MOV R7, RZ ;  /* 0x000000ff00078202 */ /* 0x000fe20000000f00 */
[----:B------:R-:W-:Y:S06]  /*1120*/  @!P0 BRA `(.L_x_15) ;  /* 0x00000000005c8947 */ /* 0x000fec0003800000 */
[----:B------:R-:W-:Y:S02]  /*1130*/  FSETP.GTU.FTZ.AND P0, PT, |R2|, +INF , PT ;  /* 0x7f8000000200780b */ /* 0x000fe40003f1c200 */
[----:B------:R-:W-:-:S04]  /*1140*/  FSETP.GTU.FTZ.AND P1, PT, |R3|, +INF , PT ;  /* 0x7f8000000300780b */ /* 0x000fc80003f3c200 */
[----:B------:R-:W-:-:S13]  /*1150*/  PLOP3.LUT P0, PT, P0, P1, PT, 0xf8, 0x8f ;  /* 0x00000000008f781c */ /* 0x000fda0000703f70 */
[----:B------:R-:W-:Y:S05]  /*1160*/  @P0 BRA `(.L_x_16) ;  /* 0x00000004004c0947 */ /* 0x000fea0003800000 */
[----:B------:R-:W-:-:S13]  /*1170*/  LOP3.LUT P0, RZ, R6, 0x7fffffff, R5, 0xc8, !PT ;  /* 0x7fffffff06ff7812 */ /* 0x000fda000780c805 */
[----:B------:R-:W-:Y:S05]  /*1180*/  @!P0 BRA `(.L_x_17) ;  /* 0x00000004003c8947 */ /* 0x000fea0003800000 */
[C---:B------:R-:W-:Y:S02]  /*1190*/  FSETP.NEU.FTZ.AND P2, PT, |R2|.reuse, +INF , PT ;  /* 0x7f8000000200780b */ /* 0x040fe40003f5d200 */
[----:B------:R-:W-:Y:S02]  /*11a0*/  FSETP.NEU.FTZ.AND P1, PT, |R3|, +INF , PT ;  /* 0x7f8000000300780b */ /* 0x000fe40003f3d200 */
[----:B------:R-:W-:-:S11]  /*11b0*/  FSETP.NEU.FTZ.AND P0, PT, |R2|, +INF , PT ;  /* 0x7f8000000200780b */ /* 0x000fd60003f1d200 */
[----:B------:R-:W-:Y:S05]  /*11c0*/  @!P1 BRA !P2, `(.L_x_17) ;  /* 0x00000004002c9947 */ /* 0x000fea0005000000 */
[----:B------:R-:W-:-:S04]  /*11d0*/  LOP3.LUT P2, RZ, R5, 0x7fffffff, RZ, 0xc0, !PT ;  /* 0x7fffffff05ff7812 */ /* 0x000fc8000784c0ff */
[----:B------:R-:W-:-:S13]  /*11e0*/  PLOP3.LUT P1, PT, P1, P2, PT, 0x2f, 0xf2 ;  /* 0x0000000000f2781c */ /* 0x000fda0000f24577 */
[----:B------:R-:W-:Y:S05]  /*11f0*/  @P1 BRA `(.L_x_18) ;  /* 0x0000000400181947 */ /* 0x000fea0003800000 */
[----:B------:R-:W-:-:S04]  /*1200*/  LOP3.LUT P1, RZ, R6, 0x7fffffff, RZ, 0xc0, !PT ;  /* 0x7fffffff06ff7812 */ /* 0x000fc8000782c0ff */
[----:B------:R-:W-:-:S13]  /*1210*/  PLOP3.LUT P0, PT, P0, P1, PT, 0x2f, 0xf2 ;  /* 0x0000000000f2781c */ /* 0x000fda0000702577 */
[----:B------:R-:W-:Y:S05]  /*1220*/  @P0 BRA `(.L_x_19) ;  /* 0x0000000400000947 */ /* 0x000fea0003800000 */
[----:B------:R-:W-:Y:S02]  /*1230*/  ISETP.GE.AND P0, PT, R8, RZ, PT ;  /* 0x000000ff0800720c */ /* 0x000fe40003f06270 */
[----:B------:R-:W-:-:S11]  /*1240*/  ISETP.GE.AND P1, PT, R9, RZ, PT ;  /* 0x000000ff0900720c */ /* 0x000fd60003f26270 */
[----:B------:R-:W-:Y:S01]  /*1250*/  @P0 MOV R7, RZ ;  /* 0x000000ff00070202 */ /* 0x000fe20000000f00 */
[----:B------:R-:W-:Y:S01]  /*1260*/  @!P0 FFMA R5, R2, 1.84467440737095516160e+19, RZ ;  /* 0x5f80000002058823 */ /* 0x000fe200000000ff */
[----:B------:R-:W-:Y:S01]  /*1270*/  @!P0 MOV R7, 0xffffffc0 ;  /* 0xffffffc000078802 */ /* 0x000fe20000000f00 */
[----:B------:R-:W-:-:S03]  /*1280*/  @!P1 FFMA R6, R3, 1.84467440737095516160e+19, RZ ;  /* 0x5f80000003069823 */ /* 0x000fc600000000ff */
[----:B------:R-:W-:-:S07]  /*1290*/  @!P1 IADD3 R7, PT, PT, R7, 0x40, RZ ;  /* 0x0000004007079810 */ /* 0x000fce0007ffe0ff */
.L_x_15:
[----:B------:R-:W-:Y:S01]  /*12a0*/  LEA R3, R13, 0xc0800000, 0x17 ;  /* 0xc08000000d037811 */ /* 0x000fe200078eb8ff */
[----:B------:R-:W-:Y:S03]  /*12b0*/  BSSY.RECONVERGENT B3, `(.L_x_20) ;  /* 0x0000036000037945 */ /* 0x000fe60003800200 */
[----:B------:R-:W-:Y:S02]  /*12c0*/  IADD3 R3, PT, PT, -R3, R6, RZ ;  /* 0x0000000603037210 */ /* 0x000fe40007ffe1ff */
[----:B------:R-:W-:Y:S02]  /*12d0*/  IADD3 R6, PT, PT, R10, -0x7f, RZ ;  /* 0xffffff810a067810 */ /* 0x000fe40007ffe0ff */
[----:B------:R-:W0:Y:S01]  /*12e0*/  MUFU.RCP R8, R3 ;  /* 0x0000000300087308 */ /* 0x000e220000001000 */
[----:B------:R-:W-:Y:S02]  /*12f0*/  FADD.FTZ R9, -R3, -RZ ;  /* 0x800000ff03097221 */ /* 0x000fe40000010100 */
[C---:B------:R-:W-:Y:S01]  /*1300*/  IMAD R2, R6.reuse, -0x800000, R5 ;  /* 0xff80000006027824 */ /* 0x040fe200078e0205 */
[----:B------:R-:W-:-:S04]  /*1310*/  IADD3 R6, PT, PT, R6, 0x7f, -R13 ;  /* 0x0000007f06067810 */ /* 0x000fc80007ffe80d */
[----:B------:R-:W-:Y:S01]  /*1320*/  IADD3 R6, PT, PT, R6, R7, RZ ;  /* 0x0000000706067210 */ /* 0x000fe20007ffe0ff */
[----:B0-----:R-:W-:-:S04]  /*1330*/  FFMA R11, R8, R9, 1 ;  /* 0x3f800000080b7423 */ /* 0x001fc80000000009 */
[----:B------:R-:W-:-:S04]  /*1340*/  FFMA R10, R8, R11, R8 ;  /* 0x0000000b080a7223 */ /* 0x000fc80000000008 */
[----:B------:R-:W-:-:S04]  /*1350*/  FFMA R5, R2, R10, RZ ;  /* 0x0000000a02057223 */ /* 0x000fc800000000ff */
[----:B------:R-:W-:-:S04]  /*1360*/  FFMA R8, R9, R5, R2 ;  /* 0x0000000509087223 */ /* 0x000fc80000000002 */
[----:B------:R-:W-:-:S04]  /*1370*/  FFMA R11, R10, R8, R5 ;  /* 0x000000080a0b7223 */ /* 0x000fc80000000005 */
[----:B------:R-:W-:-:S04]  /*1380*/  FFMA R8, R9, R11, R2 ;  /* 0x0000000b09087223 */ /* 0x000fc80000000002 */
[----:B------:R-:W-:-:S05]  /*1390*/  FFMA R2, R10, R8, R11 ;  /* 0x000000080a027223 */ /* 0x000fca000000000b */
[----:B------:R-:W-:-:S04]  /*13a0*/  SHF.R.U32.HI R3, RZ, 0x17, R2 ;  /* 0x00000017ff037819 */ /* 0x000fc80000011602 */
[----:B------:R-:W-:-:S04]  /*13b0*/  LOP3.LUT R3, R3, 0xff, RZ, 0xc0, !PT ;  /* 0x000000ff03037812 */ /* 0x000fc800078ec0ff */
[----:B------:R-:W-:-:S04]  /*13c0*/  IADD3 R7, PT, PT, R3, R6, RZ ;  /* 0x0000000603077210 */ /* 0x000fc80007ffe0ff */
[----:B------:R-:W-:-:S04]  /*13d0*/  IADD3 R3, PT, PT, R7, -0x1, RZ ;  /* 0xffffffff07037810 */ /* 0x000fc80007ffe0ff */
[----:B------:R-:W-:-:S13]  /*13e0*/  ISETP.GE.U32.AND P0, PT, R3, 0xfe, PT ;  /* 0x000000fe0300780c */ /* 0x000fda0003f06070 */
[----:B------:R-:W-:Y:S05]  /*13f0*/  @!P0 BRA `(.L_x_21) ;  /* 0x0000000000808947 */ /* 0x000fea0003800000 */
[----:B------:R-:W-:-:S13]  /*1400*/  ISETP.GT.AND P0, PT, R7, 0xfe, PT ;  /* 0x000000fe0700780c */ /* 0x000fda0003f04270 */
[----:B------:R-:W-:Y:S05]  /*1410*/  @P0 BRA `(.L_x_22) ;  /* 0x00000000006c0947 */ /* 0x000fea0003800000 */
[----:B------:R-:W-:-:S13]  /*1420*/  ISETP.GE.AND P0, PT, R7, 0x1, PT ;  /* 0x000000010700780c */ /* 0x000fda0003f06270 */
[----:B------:R-:W-:Y:S05]  /*1430*/  @P0 BRA `(.L_x_23) ;  /* 0x0000000000740947 */ /* 0x000fea0003800000 */
[----:B------:R-:W-:Y:S02]  /*1440*/  ISETP.GE.AND P0, PT, R7, -0x18, PT ;  /* 0xffffffe80700780c */ /* 0x000fe40003f06270 */
[----:B------:R-:W-:-:S11]  /*1450*/  LOP3.LUT R2, R2, 0x80000000, RZ, 0xc0, !PT ;  /* 0x8000000002027812 */ /* 0x000fd600078ec0ff */
[----:B------:R-:W-:Y:S05]  /*1460*/  @!P0 BRA `(.L_x_23) ;  /* 0x0000000000688947 */ /* 0x000fea0003800000 */
[CCC-:B------:R-:W-:Y:S01]  /*1470*/  FFMA.RZ R3, R10.reuse, R8.reuse, R11.reuse ;  /* 0x000000080a037223 */ /* 0x1c0fe2000000c00b */
[CCC-:B------:R-:W-:Y:S01]  /*1480*/  FFMA.RM R6, R10.reuse, R8.reuse, R11.reuse ;  /* 0x000000080a067223 */ /* 0x1c0fe2000000400b */
[C---:B------:R-:W-:Y:S02]  /*1490*/  ISETP.NE.AND P2, PT, R7.reuse, RZ, PT ;  /* 0x000000ff0700720c */ /* 0x040fe40003f45270 */
[----:B------:R-:W-:Y:S02]  /*14a0*/  ISETP.NE.AND P1, PT, R7, RZ, PT ;  /* 0x000000ff0700720c */ /* 0x000fe40003f25270 */
[----:B------:R-:W-:Y:S01]  /*14b0*/  LOP3.LUT R5, R3, 0x7fffff, RZ, 0xc0, !PT ;  /* 0x007fffff03057812 */ /* 0x000fe200078ec0ff */
[----:B------:R-:W-:Y:S01]  /*14c0*/  FFMA.RP R3, R10, R8, R11 ;  /* 0x000000080a037223 */ /* 0x000fe2000000800b */
[----:B------:R-:W-:Y:S02]  /*14d0*/  IADD3 R8, PT, PT, R7, 0x20, RZ ;  /* 0x0000002007087810 */ /* 0x000fe40007ffe0ff */
[----:B------:R-:W-:-:S02]  /*14e0*/  LOP3.LUT R5, R5, 0x800000, RZ, 0xfc, !PT ;  /* 0x0080000005057812 */ /* 0x000fc400078efcff */
[----:B------:R-:W-:Y:S02]  /*14f0*/  IADD3 R7, PT, PT, -R7, RZ, RZ ;  /* 0x000000ff07077210 */ /* 0x000fe40007ffe1ff */
[----:B------:R-:W-:Y:S02]  /*1500*/  SHF.L.U32 R8, R5, R8, RZ ;  /* 0x0000000805087219 */ /* 0x000fe400000006ff */
[----:B------:R-:W-:Y:S02]  /*1510*/  FSETP.NEU.FTZ.AND P0, PT, R3, R6, PT ;  /* 0x000000060300720b */ /* 0x000fe40003f1d000 */
[----:B------:R-:W-:Y:S02]  /*1520*/  SEL R6, R7, RZ, P2 ;  /* 0x000000ff07067207 */ /* 0x000fe40001000000 */
[----:B------:R-:W-:Y:S02]  /*1530*/  ISETP.NE.AND P1, PT, R8, RZ, P1 ;  /* 0x000000ff0800720c */ /* 0x000fe40000f25270 */
[----:B------:R-:W-:-:S02]  /*1540*/  SHF.R.U32.HI R6, RZ, R6, R5 ;  /* 0x00000006ff067219 */ /* 0x000fc40000011605 */
[----:B------:R-:W-:Y:S02]  /*1550*/  PLOP3.LUT P0, PT, P0, P1, PT, 0xf8, 0x8f ;  /* 0x00000000008f781c */ /* 0x000fe40000703f70 */
[----:B------:R-:W-:Y:S02]  /*1560*/  SHF.R.U32.HI R8, RZ, 0x1, R6 ;  /* 0x00000001ff087819 */ /* 0x000fe40000011606 */
[----:B------:R-:W-:-:S04]  /*1570*/  SEL R3, RZ, 0x1, !P0 ;  /* 0x00000001ff037807 */ /* 0x000fc80004000000 */
[----:B------:R-:W-:-:S04]  /*1580*/  LOP3.LUT R3, R3, 0x1, R8, 0xf8, !PT ;  /* 0x0000000103037812 */ /* 0x000fc800078ef808 */
[----:B------:R-:W-:-:S04]  /*1590*/  LOP3.LUT R3, R3, R6, RZ, 0xc0, !PT ;  /* 0x0000000603037212 */ /* 0x000fc800078ec0ff */
[----:B------:R-:W-:-:S04]  /*15a0*/  IADD3 R3, PT, PT, R8, R3, RZ ;  /* 0x0000000308037210 */ /* 0x000fc80007ffe0ff */
[----:B------:R-:W-:Y:S01]  /*15b0*/  LOP3.LUT R2, R3, R2, RZ, 0xfc, !PT ;  /* 0x0000000203027212 */ /* 0x000fe200078efcff */
[----:B------:R-:W-:Y:S06]  /*15c0*/  BRA `(.L_x_23) ;  /* 0x0000000000107947 */ /* 0x000fec0003800000 */
.L_x_22:
[----:B------:R-:W-:-:S04]  /*15d0*/  LOP3.LUT R2, R2, 0x80000000, RZ, 0xc0, !PT ;  /* 0x8000000002027812 */ /* 0x000fc800078ec0ff */
[----:B------:R-:W-:Y:S01]  /*15e0*/  LOP3.LUT R2, R2, 0x7f800000, RZ, 0xfc, !PT ;  /* 0x7f80000002027812 */ /* 0x000fe200078efcff */
[----:B------:R-:W-:Y:S06]  /*15f0*/  BRA `(.L_x_23) ;  /* 0x0000000000047947 */ /* 0x000fec0003800000 */
.L_x_21:
[----:B------:R-:W-:-:S07]  /*1600*/  LEA R2, R6, R2, 0x17 ;  /* 0x0000000206027211 */ /* 0x000fce00078eb8ff */
.L_x_23:
[----:B------:R-:W-:Y:S05]  /*1610*/  BSYNC.RECONVERGENT B3 ;  /* 0x0000000000037941 */ /* 0x000fea0003800200 */
.L_x_20:
[----:B------:R-:W-:Y:S05]  /*1620*/  BRA `(.L_x_24) ;  /* 0x0000000000207947 */ /* 0x000fea0003800000 */
.L_x_19:
[----:B------:R-:W-:-:S04]  /*1630*/  LOP3.LUT R2, R6, 0x80000000, R5, 0x48, !PT ;  /* 0x8000000006027812 */ /* 0x000fc800078e4805 */
[----:B------:R-:W-:Y:S01]  /*1640*/  LOP3.LUT R2, R2, 0x7f800000, RZ, 0xfc, !PT ;  /* 0x7f80000002027812 */ /* 0x000fe200078efcff */
[----:B------:R-:W-:Y:S06]  /*1650*/  BRA `(.L_x_24) ;  /* 0x0000000000147947 */ /* 0x000fec0003800000 */
.L_x_18:
[----:B------:R-:W-:Y:S01]  /*1660*/  LOP3.LUT R2, R6, 0x80000000, R5, 0x48, !PT ;  /* 0x8000000006027812 */ /* 0x000fe200078e4805 */
[----:B------:R-:W-:Y:S06]  /*1670*/  BRA `(.L_x_24) ;  /* 0x00000000000c7947 */ /* 0x000fec0003800000 */
.L_x_17:
[----:B------:R-:W0:Y:S01]  /*1680*/  MUFU.RSQ R2, -QNAN ;  /* 0xffc0000000027908 */ /* 0x000e220000001400 */
[----:B------:R-:W-:Y:S05]  /*1690*/  BRA `(.L_x_24) ;  /* 0x0000000000047947 */ /* 0x000fea0003800000 */
.L_x_16:
[----:B------:R-:W-:-:S07]  /*16a0*/  FADD.FTZ R2, R2, R3 ;  /* 0x0000000302027221 */ /* 0x000fce0000010000 */
.L_x_24:
[----:B------:R-:W-:Y:S05]  /*16b0*/  BSYNC.RECONVERGENT B2 ;  /* 0x0000000000027941 */ /* 0x000fea0003800200 */
.L_x_14:
[----:B------:R-:W-:-:S04]  /*16c0*/  HFMA2 R5, -RZ, RZ, 0, 0 ;  /* 0x00000000ff057431 */ /* 0x000fc800000001ff */
[----:B0-----:R-:W-:Y:S05]  /*16d0*/  RET.REL.NODEC R4 `(_Z19symgs_csr_sw_colorsPKiS0_PKfiPfS3_S3_S0_i) ;  /* 0xffffffe804487950 */ /* 0x001fea0003c3ffff */
.L_x_25:
[----:B------:R-:W-:-:S00]  /*16e0*/  BRA `(.L_x_25) ;  /* 0xfffffffc00fc7947 */ /* 0x000fc0000383ffff */
[----:B------:R-:W-:-:S00]  /*16f0*/  NOP ;  /* 0x0000000000007918 */ /* 0x000fc00000000000 */
        /* <DEDUP_REMOVED lines=8> */
.L_x_47:


//--------------------- .text._Z13set_color_mapiPiS_ --------------------------
	.section	.text._Z13set_color_mapiPiS_,"ax",@progbits
	.align	128
        .global         _Z13set_color_mapiPiS_
        .type           _Z13set_color_mapiPiS_,@function
        .size           _Z13set_color_mapiPiS_,(.L_x_49 - _Z13set_color_mapiPiS_)
        .other          _Z13set_color_mapiPiS_,@"STO_CUDA_ENTRY STV_DEFAULT"
_Z13set_color_mapiPiS_:
.text._Z13set_color_mapiPiS_:
[----:B------:R-:W-:Y:S01]  /*0000*/  LDC R1, c[0x0][0x37c] ;  /* 0x0000df00ff017b82 */ /* 0x000fe20000000800 */
[----:B------:R-:W0:Y:S01]  /*0010*/  S2R R11, SR_TID.X ;  /* 0x00000000000b7919 */ /* 0x000e220000002100 */
[----:B------:R-:W0:Y:S01]  /*0020*/  LDCU UR4, c[0x0][0x360] ;  /* 0x00006c00ff0477ac */ /* 0x000e220008000800 */
[----:B------:R-:W-:Y:S01]  /*0030*/  BSSY.RECONVERGENT B0, `(.L_x_26) ;  /* 0x0000011000007945 */ /* 0x000fe20003800200 */
[----:B------:R-:W0:Y:S01]  /*0040*/  S2R R0, SR_CTAID.X ;  /* 0x0000000000007919 */ /* 0x000e220000002500 */
[----:B------:R-:W1:Y:S01]  /*0050*/  LDCU UR5, c[0x0][0x380] ;  /* 0x00007000ff0577ac */ /* 0x000e620008000800 */
[----:B------:R-:W2:Y:S01]  /*0060*/  LDCU.64 UR6, c[0x0][0x358] ;  /* 0x00006b00ff0677ac */ /* 0x000ea20008000a00 */
[----:B0-----:R-:W-:-:S05]  /*0070*/  IMAD R11, R0, UR4, R11 ;  /* 0x00000004000b7c24 */ /* 0x001fca000f8e020b */
[C---:B-1----:R-:W-:Y:S02]  /*0080*/  ISETP.GE.AND P1, PT, R11.reuse, UR5, PT ;  /* 0x000000050b007c0c */ /* 0x042fe4000bf26270 */
[----:B------:R-:W-:-:S11]  /*0090*/  ISETP.GE.AND P0, PT, R11, UR5, PT ;  /* 0x000000050b007c0c */ /* 0x000fd6000bf06270 */
[----:B--2---:R-:W-:Y:S05]  /*00a0*/  @P1 BRA `(.L_x_27) ;  /* 0x0000000000241947 */ /* 0x004fea0003800000 */
[----:B------:R-:W0:Y:S01]  /*00b0*/  LDC R0, c[0x0][0x370] ;  /* 0x0000dc00ff007b82 */ /* 0x000e220000000800 */
[----:B------:R-:W-:-:S07]  /*00c0*/  IMAD.MOV.U32 R7, RZ, RZ, R11 ;  /* 0x000000ffff077224 */ /* 0x000fce00078e000b */
[----:B------:R-:W1:Y:S01]  /*00d0*/  LDC.64 R4, c[0x0][0x388] ;  /* 0x0000e200ff047b82 */ /* 0x000e620000000a00 */
[----:B0-----:R-:W-:-:S07]  /*00e0*/  IMAD R0, R0, UR4, RZ ;  /* 0x0000000400007c24 */ /* 0x001fce000f8e02ff */
.L_x_28:
[----:B-1----:R-:W-:-:S04]  /*00f0*/  IMAD.WIDE R2, R7, 0x4, R4 ;  /* 0x0000000407027825 */ /* 0x002fc800078e0204 */
[----:B------:R-:W-:Y:S01]  /*0100*/  IMAD.IADD R7, R0, 0x1, R7 ;  /* 0x0000000100077824 */ /* 0x000fe200078e0207 */
[----:B------:R0:W-:Y:S04]  /*0110*/  STG.E desc[UR6][R2.64], RZ ;  /* 0x000000ff02007986 */ /* 0x0001e8000c101906 */
[----:B------:R-:W-:-:S13]  /*0120*/  ISETP.GE.AND P1, PT, R7, UR5, PT ;  /* 0x0000000507007c0c */ /* 0x000fda000bf26270 */
[----:B0-----:R-:W-:Y:S05]  /*0130*/  @!P1 BRA `(.L_x_28) ;  /* 0xfffffffc00ec9947 */ /* 0x001fea000383ffff */
.L_x_27:
[----:B------:R-:W-:Y:S05]  /*0140*/  BSYNC.RECONVERGENT B0 ;  /* 0x0000000000007941 */ /* 0x000fea0003800200 */
.L_x_26:
[----:B------:R-:W-:Y:S06]  /*0150*/  BAR.SYNC.DEFER_BLOCKING 0x0 ;  /* 0x0000000000007b1d */ /* 0x000fec0000010000 */
[----:B------:R-:W-:Y:S05]  /*0160*/  @P0 EXIT ;  /* 0x000000000000094d */ /* 0x000fea0003800000 */
[----:B------:R-:W0:Y:S01]  /*0170*/  LDC.64 R8, c[0x0][0x388] ;  /* 0x0000e200ff087b82 */ /* 0x000e220000000a00 */
[----:B------:R-:W1:Y:S01]  /*0180*/  LDCU UR5, c[0x0][0x370] ;  /* 0x00006e00ff0577ac */ /* 0x000e620008000800 */
[----:B------:R-:W2:Y:S06]  /*0190*/  LDCU UR8, c[0x0][0x380] ;  /* 0x00007000ff0877ac */ /* 0x000eac0008000800 */
[----:B------:R-:W3:Y:S01]  /*01a0*/  LDC.64 R4, c[0x0][0x390] ;  /* 0x0000e400ff047b82 */ /* 0x000ee20000000a00 */
[----:B-1----:R-:W-:-:S12]  /*01b0*/  UIMAD UR4, UR4, UR5, URZ ;  /* 0x00000005040472a4 */ /* 0x002fd8000f8e02ff */
.L_x_29:
[----:B---3--:R-:W-:-:S06]  /*01c0*/  IMAD.WIDE R2, R11, 0x4, R4 ;  /* 0x000000040b027825 */ /* 0x008fcc00078e0204 */
[----:B------:R-:W0:Y:S02]  /*01d0*/  LDG.E R3, desc[UR6][R2.64] ;  /* 0x0000000602037981 */ /* 0x000e24000c1e1900 */
[----:B0-----:R-:W-:-:S05]  /*01e0*/  IMAD.WIDE R6, R3, 0x4, R8 ;  /* 0x0000000403067825 */ /* 0x001fca00078e0208 */
[----:B------:R-:W3:Y:S01]  /*01f0*/  LDG.E R0, desc[UR6][R6.64] ;  /* 0x0000000606007981 */ /* 0x000ee2000c1e1900 */
[----:B------:R-:W-:Y:S02]  /*0200*/  IADD3 R11, PT, PT, R11, UR4, RZ ;  /* 0x000000040b0b7c10 */ /* 0x000fe4000fffe0ff */
[----:B---3--:R-:W-:-:S13]  /*0210*/  ISETP.NE.AND P0, PT, R0, RZ, PT ;  /* 0x000000ff0000720c */ /* 0x008fda0003f05270 */
[----:B------:R-:W-:-:S05]  /*0220*/  @!P0 MOV R13, 0x1 ;  /* 0x00000001000d8802 */ /* 0x000fca0000000f00 */
[----:B------:R1:W-:Y:S01]  /*0230*/  @!P0 STG.E desc[UR6][R6.64], R13 ;  /* 0x0000000d06008986 */ /* 0x0003e2000c101906 */
[----:B--2---:R-:W-:-:S13]  /*0240*/  ISETP.GE.AND P0, PT, R11, UR8, PT ;  /* 0x000000080b007c0c */ /* 0x004fda000bf06270 */
[----:B-1----:R-:W-:Y:S05]  /*0250*/  @!P0 BRA `(.L_x_29) ;  /* 0xfffffffc00d88947 */ /* 0x002fea000383ffff */
[----:B------:R-:W-:Y:S05]  /*0260*/  EXIT ;  /* 0x000000000000794d */ /* 0x000fea0003800000 */
.L_x_30:
        /* <DEDUP_REMOVED lines=9> */
.L_x_49:


//--------------------- .text._Z12count_colorsiPiS_i --------------------------
	.section	.text._Z12count_colorsiPiS_i,"ax",@progbits
	.align	128
        .global         _Z12count_colorsiPiS_i
        .type           _Z12count_colorsiPiS_i,@function
        .size           _Z12count_colorsiPiS_i,(.L_x_50 - _Z12count_colorsiPiS_i)
        .other          _Z12count_colorsiPiS_i,@"STO_CUDA_ENTRY STV_DEFAULT"
_Z12count_colorsiPiS_i:
.text._Z12count_colorsiPiS_i:
[----:B------:R-:W-:Y:S01]  /*0000*/  LDC R1, c[0x0][0x37c] ;  /* 0x0000df00ff017b82 */ /* 0x000fe20000000800 */
[----:B------:R-:W0:Y:S01]  /*0010*/  S2R R9, SR_TID.X ;  /* 0x0000000000097919 */ /* 0x000e220000002100 */
[----:B------:R-:W0:Y:S01]  /*0020*/  LDCU UR4, c[0x0][0x360] ;  /* 0x00006c00ff0477ac */ /* 0x000e220008000800 */
[----:B------:R-:W0:Y:S01]  /*0030*/  S2R R0, SR_CTAID.X ;  /* 0x0000000000007919 */ /* 0x000e220000002500 */
[----:B------:R-:W1:Y:S01]  /*0040*/  LDCU.64 UR6, c[0x0][0x358] ;  /* 0x00006b00ff0677ac */ /* 0x000e620008000a00 */
[----:B------:R-:W2:Y:S01]  /*0050*/  LDCU UR5, c[0x0][0x380] ;  /* 0x00007000ff0577ac */ /* 0x000ea20008000800 */
[----:B0-----:R-:W-:-:S05]  /*0060*/  IMAD R9, R0, UR4, R9 ;  /* 0x0000000400097c24 */ /* 0x001fca000f8e0209 */
[C---:B------:R-:W-:Y:S02]  /*0070*/  ISETP.NE.AND P0, PT, R9.reuse, RZ, PT ;  /* 0x000000ff0900720c */ /* 0x040fe40003f05270 */
[----:B--2---:R-:W-:-:S11]  /*0080*/  ISETP.GE.AND P1, PT, R9, UR5, PT ;  /* 0x0000000509007c0c */ /* 0x004fd6000bf26270 */
[----:B------:R-:W1:Y:S02]  /*0090*/  @!P0 LDC.64 R2, c[0x0][0x388] ;  /* 0x0000e200ff028b82 */ /* 0x000e640000000a00 */
[----:B-1----:R0:W-:Y:S06]  /*00a0*/  @!P0 STG.E desc[UR6][R2.64], RZ ;  /* 0x000000ff02008986 */ /* 0x0021ec000c101906 */
[----:B------:R-:W-:Y:S06]  /*00b0*/  BAR.SYNC.DEFER_BLOCKING 0x0 ;  /* 0x0000000000007b1d */ /* 0x000fec0000010000 */
[----:B------:R-:W-:Y:S05]  /*00c0*/  @P1 EXIT ;  /* 0x000000000000194d */ /* 0x000fea0003800000 */
[----:B------:R-:W1:Y:S01]  /*00d0*/  LDCU UR8, c[0x0][0x398] ;  /* 0x00007300ff0877ac */ /* 0x000e620008000800 */
[----:B------:R-:W2:Y:S01]  /*00e0*/  LDC.64 R4, c[0x0][0x390] ;  /* 0x0000e400ff047b82 */ /* 0x000ea20000000a00 */
[----:B------:R-:W3:Y:S01]  /*00f0*/  LDCU UR5, c[0x0][0x370] ;  /* 0x00006e00ff0577ac */ /* 0x000ee20008000800 */
[----:B------:R-:W4:Y:S06]  /*0100*/  LDCU UR10, c[0x0][0x380] ;  /* 0x00007000ff0a77ac */ /* 0x000f2c0008000800 */
[----:B------:R-:W0:Y:S01]  /*0110*/  LDC.64 R6, c[0x0][0x390] ;  /* 0x0000e400ff067b82 */ /* 0x000e220000000a00 */
[----:B------:R-:W0:Y:S01]  /*0120*/  LDCU UR9, c[0x0][0x380] ;  /* 0x00007000ff0977ac */ /* 0x000e220008000800 */
[----:B-1----:R-:W-:-:S02]  /*0130*/  UISETP.NE.AND UP0, UPT, UR8, URZ, UPT ;  /* 0x000000ff0800728c */ /* 0x002fc4000bf05270 */
[----:B---3--:R-:W-:-:S07]  /*0140*/  UIMAD UR4, UR4, UR5, URZ ;  /* 0x00000005040472a4 */ /* 0x008fce000f8e02ff */
[----:B----4-:R-:W-:Y:S05]  /*0150*/  BRA.U !UP0, `(.L_x_31) ;  /* 0x0000000108447547 */ /* 0x010fea000b800000 */
.L_x_34:
[----:B0-2---:R-:W-:-:S06]  /*0160*/  IMAD.WIDE R2, R9, 0x4, R4 ;  /* 0x0000000409027825 */ /* 0x005fcc00078e0204 */
[----:B------:R-:W2:Y:S01]  /*0170*/  LDG.E R2, desc[UR6][R2.64] ;  /* 0x0000000602027981 */ /* 0x000ea2000c1e1900 */
[----:B------:R-:W-:Y:S01]  /*0180*/  BSSY.RECONVERGENT B0, `(.L_x_32) ;  /* 0x000000c000007945 */ /* 0x000fe20003800200 */
[----:B--2---:R-:W-:Y:S01]  /*0190*/  ISETP.GE.AND P1, PT, R2, R9, PT ;  /* 0x000000090200720c */ /* 0x004fe20003f26270 */
[----:B------:R-:W-:-:S05]  /*01a0*/  VIADD R9, R9, UR4 ;  /* 0x0000000409097c36 */ /* 0x000fca0008000000 */
[----:B------:R-:W-:-:S07]  /*01b0*/  ISETP.GE.AND P0, PT, R9, UR9, PT ;  /* 0x0000000909007c0c */ /* 0x000fce000bf06270 */
[----:B------:R-:W-:Y:S06]  /*01c0*/  @!P1 BRA `(.L_x_33) ;  /* 0x00000000001c9947 */ /* 0x000fec0003800000 */
[----:B------:R-:W0:Y:S01]  /*01d0*/  S2R R0, SR_LANEID ;  /* 0x0000000000007919 */ /* 0x000e220000000000 */
[----:B------:R-:W1:Y:S01]  /*01e0*/  LDC.64 R2, c[0x0][0x388] ;  /* 0x0000e200ff027b82 */ /* 0x000e620000000a00 */
[----:B------:R-:W-:Y:S02]  /*01f0*/  VOTEU.ANY UR5, UPT, PT ;  /* 0x0000000000057886 */ /* 0x000fe400038e0100 */
[----:B------:R-:W-:Y:S02]  /*0200*/  UFLO.U32 UR8, UR5 ;  /* 0x00000005000872bd */ /* 0x000fe400080e0000 */
[----:B------:R-:W1:Y:S04]  /*0210*/  POPC R7, UR5 ;  /* 0x0000000500077d09 */ /* 0x000e680008000000 */
[----:B0-----:R-:W-:-:S13]  /*0220*/  ISETP.EQ.U32.AND P1, PT, R0, UR8, PT ;  /* 0x0000000800007c0c */ /* 0x001fda000bf22070 */
[----:B-1----:R0:W-:Y:S02]  /*0230*/  @P1 REDG.E.ADD.STRONG.GPU desc[UR6][R2.64], R7 ;  /* 0x000000070200198e */ /* 0x0021e4000c12e106 */
.L_x_33:
[----:B------:R-:W-:Y:S05]  /*0240*/  BSYNC.RECONVERGENT B0 ;  /* 0x0000000000007941 */ /* 0x000fea0003800200 */
.L_x_32:
[----:B------:R-:W-:Y:S05]  /*0250*/  @!P0 BRA `(.L_x_34) ;  /* 0xfffffffc00c08947 */ /* 0x000fea000383ffff */
[----:B------:R-:W-:Y:S05]  /*0260*/  EXIT ;  /* 0x000000000000794d */ /* 0x000fea0003800000 */
.L_x_31:
[----:B0-----:R-:W-:-:S06]  /*0270*/  IMAD.WIDE R2, R9, 0x4, R6 ;  /* 0x0000000409027825 */ /* 0x001fcc00078e0206 */
[----:B------:R-:W3:Y:S01]  /*0280*/  LDG.E R2, desc[UR6][R2.64] ;  /* 0x0000000602027981 */ /* 0x000ee2000c1e1900 */
[----:B------:R-:W-:Y:S01]  /*0290*/  BSSY.RECONVERGENT B0, `(.L_x_35) ;  /* 0x000000c000007945 */ /* 0x000fe20003800200 */
[----:B---3--:R-:W-:Y:S01]  /*02a0*/  ISETP.GT.AND P1, PT, R2, R9, PT ;  /* 0x000000090200720c */ /* 0x008fe20003f24270 */
[----:B------:R-:W-:-:S05]  /*02b0*/  VIADD R9, R9, UR4 ;  /* 0x0000000409097c36 */ /* 0x000fca0008000000 */
[----:B------:R-:W-:-:S07]  /*02c0*/  ISETP.GE.AND P0, PT, R9, UR10, PT ;  /* 0x0000000a09007c0c */ /* 0x000fce000bf06270 */
[----:B------:R-:W-:Y:S06]  /*02d0*/  @P1 BRA `(.L_x_36) ;  /* 0x00000000001c1947 */ /* 0x000fec0003800000 */
[----:B------:R-:W0:Y:S01]  /*02e0*/  S2R R0, SR_LANEID ;  /* 0x0000000000007919 */ /* 0x000e220000000000 */
[----:B------:R-:W1:Y:S01]  /*02f0*/  LDC.64 R2, c[0x0][0x388] ;  /* 0x0000e200ff027b82 */ /* 0x000e620000000a00 */
[----:B------:R-:W-:Y:S02]  /*0300*/  VOTEU.ANY UR5, UPT, PT ;  /* 0x0000000000057886 */ /* 0x000fe400038e0100 */
[----:B------:R-:W-:Y:S02]  /*0310*/  UFLO.U32 UR8, UR5 ;  /* 0x00000005000872bd */ /* 0x000fe400080e0000 */
[----:B--2---:R-:W1:Y:S04]  /*0320*/  POPC R5, UR5 ;  /* 0x0000000500057d09 */ /* 0x004e680008000000 */
[----:B0-----:R-:W-:-:S13]  /*0330*/  ISETP.EQ.U32.AND P1, PT, R0, UR8, PT ;  /* 0x0000000800007c0c */ /* 0x001fda000bf22070 */
[----:B-1----:R0:W-:Y:S02]  /*0340*/  @P1 REDG.E.ADD.STRONG.GPU desc[UR6][R2.64], R5 ;  /* 0x000000050200198e */ /* 0x0021e4000c12e106 */
.L_x_36:
[----:B------:R-:W-:Y:S05]  /*0350*/  BSYNC.RECONVERGENT B0 ;  /* 0x0000000000007941 */ /* 0x000fea0003800200 */
.L_x_35:
[----:B------:R-:W-:Y:S05]  /*0360*/  @!P0 BRA `(.L_x_31) ;  /* 0xfffffffc00c08947 */ /* 0x000fea000383ffff */
[----:B------:R-:W-:Y:S05]  /*0370*/  EXIT ;  /* 0x000000000000794d */ /* 0x000fea0003800000 */
.L_x_37:
        /* <DEDUP_REMOVED lines=16> */
.L_x_50:


//--------------------- .text._Z14graph_coloringiPKiS0_PiS1_ --------------------------
	.section	.text._Z14graph_coloringiPKiS0_PiS1_,"ax",@progbits
	.align	128
        .global         _Z14graph_coloringiPKiS0_PiS1_
        .type           _Z14graph_coloringiPKiS0_PiS1_,@function
        .size           _Z14graph_coloringiPKiS0_PiS1_,(.L_x_51 - _Z14graph_coloringiPKiS0_PiS1_)
        .other          _Z14graph_coloringiPKiS0_PiS1_,@"STO_CUDA_ENTRY STV_DEFAULT"
_Z14graph_coloringiPKiS0_PiS1_:
.text._Z14graph_coloringiPKiS0_PiS1_:
        /* <DEDUP_REMOVED lines=11> */
.L_x_45:
[----:B------:R-:W0:Y:S02]  /*00b0*/  LDC.64 R2, c[0x0][0x388] ;  /* 0x0000e200ff027b82 */ /* 0x000e240000000a00 */
[----:B0-----:R-:W-:-:S05]  /*00c0*/  IMAD.WIDE R2, R0, 0x4, R2 ;  /* 0x0000000400027825 */ /* 0x001fca00078e0202 */
[----:B-1----:R-:W2:Y:S04]  /*00d0*/  LDG.E R6, desc[UR6][R2.64] ;  /* 0x0000000602067981 */ /* 0x002ea8000c1e1900 */
[----:B------:R-:W2:Y:S01]  /*00e0*/  LDG.E R7, desc[UR6][R2.64+0x4] ;  /* 0x0000040602077981 */ /* 0x000ea2000c1e1900 */
[----:B------:R-:W-:Y:S01]  /*00f0*/  BSSY.RECONVERGENT B0, `(.L_x_38) ;  /* 0x0000010000007945 */ /* 0x000fe20003800200 */
[----:B------:R-:W-:Y:S01]  /*0100*/  IMAD.MOV.U32 R5, RZ, RZ, RZ ;  /* 0x000000ffff057224 */ /* 0x000fe200078e00ff */
[----:B--2---:R-:W-:-:S13]  /*0110*/  ISETP.GE.AND P0, PT, R6, R7, PT ;  /* 0x000000070600720c */ /* 0x004fda0003f06270 */
[----:B------:R-:W-:Y:S05]  /*0120*/  @P0 BRA `(.L_x_39) ;  /* 0x0000000000300947 */ /* 0x000fea0003800000 */
[----:B------:R-:W0:Y:S01]  /*0130*/  LDC.64 R4, c[0x0][0x390] ;  /* 0x0000e400ff047b82 */ /* 0x000e220000000a00 */
[----:B------:R-:W-:Y:S01]  /*0140*/  BSSY.RECONVERGENT B1, `(.L_x_40) ;  /* 0x0000009000017945 */ /* 0x000fe20003800200 */
[----:B------:R-:W-:-:S07]  /*0150*/  IMAD.MOV.U32 R9, RZ, RZ, -0x1 ;  /* 0xffffffffff097424 */ /* 0x000fce00078e00ff */
.L_x_41:
[----:B0-----:R-:W-:Y:S01]  /*0160*/  IMAD.WIDE R2, R6, 0x4, R4 ;  /* 0x0000000406027825 */ /* 0x001fe200078e0204 */
[----:B------:R-:W-:-:S04]  /*0170*/  MOV R8, R9 ;  /* 0x0000000900087202 */ /* 0x000fc80000000f00 */
[----:B------:R-:W2:Y:S01]  /*0180*/  LDG.E R9, desc[UR6][R2.64] ;  /* 0x0000000602097981 */ /* 0x000ea2000c1e1900 */
[----:B------:R-:W-:-:S05]  /*0190*/  VIADD R6, R6, 0x1 ;  /* 0x0000000106067836 */ /* 0x000fca0000000000 */
[----:B------:R-:W-:Y:S02]  /*01a0*/  ISETP.GE.AND P0, PT, R6, R7, PT ;  /* 0x000000070600720c */ /* 0x000fe40003f06270 */
[----:B--2---:R-:W-:-:S13]  /*01b0*/  ISETP.LT.AND P1, PT, R9, R0, PT ;  /* 0x000000000900720c */ /* 0x004fda0003f21270 */
[----:B------:R-:W-:Y:S05]  /*01c0*/  @!P0 BRA P1, `(.L_x_41) ;  /* 0xfffffffc00e48947 */ /* 0x000fea000083ffff */
[----:B------:R-:W-:Y:S05]  /*01d0*/  BSYNC.RECONVERGENT B1 ;  /* 0x0000000000017941 */ /* 0x000fea0003800200 */
.L_x_40:
[----:B------:R-:W-:-:S07]  /*01e0*/  IADD3 R5, PT, PT, R8, 0x1, RZ ;  /* 0x0000000108057810 */ /* 0x000fce0007ffe0ff */
.L_x_39:
[----:B------:R-:W-:Y:S05]  /*01f0*/  BSYNC.RECONVERGENT B0 ;  /* 0x0000000000007941 */ /* 0x000fea0003800200 */
.L_x_38:
[----:B------:R-:W0:Y:S01]  /*0200*/  LDC.64 R2, c[0x0][0x398] ;  /* 0x0000e600ff027b82 */ /* 0x000e220000000a00 */
[----:B------:R-:W-:Y:S01]  /*0210*/  ISETP.GE.AND P0, PT, R7, 0x1, PT ;  /* 0x000000010700780c */ /* 0x000fe20003f06270 */
[----:B------:R-:W-:Y:S06]  /*0220*/  BSSY.RECONVERGENT B0, `(.L_x_42) ;  /* 0x0000010000007945 */ /* 0x000fec0003800200 */
[----:B------:R-:W1:Y:S01]  /*0230*/  LDC R8, c[0x0][0x380] ;  /* 0x0000e000ff087b82 */ /* 0x000e620000000800 */
[----:B0-----:R-:W-:-:S05]  /*0240*/  IMAD.WIDE R2, R0, 0x4, R2 ;  /* 0x0000000400027825 */ /* 0x001fca00078e0202 */
[----:B------:R0:W-:Y:S01]  /*0250*/  STG.E desc[UR6][R2.64], R5 ;  /* 0x0000000502007986 */ /* 0x0001e2000c101906 */
[----:B-1----:R-:W-:Y:S01]  /*0260*/  IMAD.MOV.U32 R6, RZ, RZ, R8 ;  /* 0x000000ffff067224 */ /* 0x002fe200078e0008 */
[----:B------:R-:W-:Y:S06]  /*0270*/  @!P0 BRA `(.L_x_43) ;  /* 0x0000000000288947 */ /* 0x000fec0003800000 */
[----:B0-----:R-:W0:Y:S02]  /*0280*/  LDC.64 R4, c[0x0][0x390] ;  /* 0x0000e400ff047b82 */ /* 0x001e240000000a00 */
.L_x_44:
[----:B------:R-:W-:-:S05]  /*0290*/  IADD3 R9, PT, PT, R7, -0x1, RZ ;  /* 0xffffffff07097810 */ /* 0x000fca0007ffe0ff */
[----:B0-----:R-:W-:-:S06]  /*02a0*/  IMAD.WIDE.U32 R2, R9, 0x4, R4 ;  /* 0x0000000409027825 */ /* 0x001fcc00078e0004 */
[----:B------:R-:W2:Y:S01]  /*02b0*/  LDG.E R3, desc[UR6][R2.64] ;  /* 0x0000000602037981 */ /* 0x000ea2000c1e1900 */
[----:B------:R-:W-:Y:S01]  /*02c0*/  ISETP.GT.U32.AND P0, PT, R7, 0x1, PT ;  /* 0x000000010700780c */ /* 0x000fe20003f04070 */
[----:B------:R-:W-:Y:S01]  /*02d0*/  IMAD.MOV.U32 R6, RZ, RZ, R8 ;  /* 0x000000ffff067224 */ /* 0x000fe200078e0008 */
[----:B------:R-:W-:Y:S02]  /*02e0*/  MOV R7, R9 ;  /* 0x0000000900077202 */ /* 0x000fe40000000f00 */
[----:B--2---:R-:W-:Y:S01]  /*02f0*/  ISETP.GT.AND P1, PT, R3, R0, PT ;  /* 0x000000000300720c */ /* 0x004fe20003f24270 */
[----:B------:R-:W-:-:S12]  /*0300*/  IMAD.MOV.U32 R8, RZ, RZ, R3 ;  /* 0x000000ffff087224 */ /* 0x000fd800078e0003 */
[----:B------:R-:W-:Y:S05]  /*0310*/  @P0 BRA P1, `(.L_x_44) ;  /* 0xfffffffc00dc0947 */ /* 0x000fea000083ffff */
.L_x_43:
[----:B------:R-:W-:Y:S05]  /*0320*/  BSYNC.RECONVERGENT B0 ;  /* 0x0000000000007941 */ /* 0x000fea0003800200 */
.L_x_42:
[----:B0-----:R-:W0:Y:S01]  /*0330*/  LDC.64 R2, c[0x0][0x3a0] ;  /* 0x0000e800ff027b82 */ /* 0x001e220000000a00 */
[----:B------:R-:W1:Y:S01]  /*0340*/  LDCU UR5, c[0x0][0x380] ;  /* 0x00007000ff0577ac */ /* 0x000e620008000800 */
[----:B------:R-:W-:Y:S01]  /*0350*/  IADD3 R5, PT, PT, R6, -0x1, RZ ;  /* 0xffffffff06057810 */ /* 0x000fe20007ffe0ff */
[----:B0-----:R-:W-:-:S04]  /*0360*/  IMAD.WIDE R2, R0, 0x4, R2 ;  /* 0x0000000400027825 */ /* 0x001fc800078e0202 */
[----:B------:R-:W-:Y:S01]  /*0370*/  VIADD R0, R0, UR4 ;  /* 0x0000000400007c36 */ /* 0x000fe20008000000 */
[----:B------:R0:W-:Y:S04]  /*0380*/  STG.E desc[UR6][R2.64], R5 ;  /* 0x0000000502007986 */ /* 0x0001e8000c101906 */
[----:B-1----:R-:W-:-:S13]  /*0390*/  ISETP.GE.AND P0, PT, R0, UR5, PT ;  /* 0x0000000500007c0c */ /* 0x002fda000bf06270 */
[----:B0-----:R-:W-:Y:S05]  /*03a0*/  @!P0 BRA `(.L_x_45) ;  /* 0xfffffffc00408947 */ /* 0x001fea000383ffff */
[----:B------:R-:W-:Y:S05]  /*03b0*/  EXIT ;  /* 0x000000000000794d */ /* 0x000fea0003800000 */
.L_x_46:
        /* <DEDUP_REMOVED lines=12> */
.L_x_51:


//--------------------- .nv.shared.reserved.0     --------------------------
	.section	.nv.shared.reserved.0,"aw",@nobits
	.weak		__nv_reservedSMEM_offset_0_alias
	.size		__nv_reservedSMEM_offset_0_alias, 0, 64
	.other		__nv_reservedSMEM_offset_0_alias,@"STO_CUDA_RESERVED_SHARED STV_DEFAULT"
__nv_reservedSMEM_offset_0_alias:
	.zero		0
	.zero		64


//--------------------- .nv.constant0._Z19symgs_csr_sw_colorsPKiS0_PKfiPfS3_S3_S0_i --------------------------
	.section	.nv.constant0._Z19symgs_csr_sw_colorsPKiS0_PKfiPfS3_S3_S0_i,"a",@progbits
	.sectionflags	@""
	.align	4
.nv.constant0._Z19symgs_csr_sw_colorsPKiS0_PKfiPfS3_S3_S0_i:
	.zero		964


//--------------------- .nv.constant0._Z13set_color_mapiPiS_ --------------------------
	.section	.nv.constant0._Z13set_color_mapiPiS_,"a",@progbits
	.sectionflags	@""
	.align	4
.nv.constant0._Z13set_color_mapiPiS_:
	.zero		920


//--------------------- .nv.constant0._Z12count_colorsiPiS_i --------------------------
	.section	.nv.constant0._Z12count_colorsiPiS_i,"a",@progbits
	.sectionflags	@""
	.align	4
.nv.constant0._Z12count_colorsiPiS_i:
	.zero		924


//--------------------- .nv.constant0._Z14graph_coloringiPKiS0_PiS1_ --------------------------
	.section	.nv.constant0._Z14graph_coloringiPKiS0_PiS1_,"a",@progbits
	.sectionflags	@""
	.align	4
.nv.constant0._Z14graph_coloringiPKiS0_PiS1_:
	.zero		936


//--------------------- SYMBOLS --------------------------

	.type		.nv.reservedSmem.offset0,@object
	.size		.nv.reservedSmem.offset0,0x4
